	.target	sm_90a

	.elftype	@"ET_EXEC"


//--------------------- .note.nv.tkinfo           --------------------------
	.section	.note.nv.tkinfo,"",@"SHT_NOTE"
	.sectionflags	@"SHF_NOTE_NV_TKINFO"
	.tkinfo
        /*0018*/ 	.word	0x00000002
        /*0030*/ 	.string	""
        /*0030*/ 	.string	"ptxas"
        /*0030*/ 	.string	"Cuda compilation tools, release 13.0, V13.0.88"
        /*0030*/ 	.string	"Build cuda_13.0.r13.0/compiler.36424714_0"
        /*0030*/ 	.string	"-arch sm_90a -m 64 "



//--------------------- .note.nv.cuinfo           --------------------------
	.section	.note.nv.cuinfo,"",@"SHT_NOTE"
	.sectionflags	@"SHF_NOTE_NV_CUINFO"
        /*0018*/ 	.short	0x0002
        /*001a*/ 	.short	0x005a
        /*001c*/ 	.short	0x0082
	.zero		2


//--------------------- .nv.info                  --------------------------
	.section	.nv.info,"",@"SHT_CUDA_INFO"
	.align	4


	//----- nvinfo : EIATTR_REGCOUNT
	.align		4
        /*0000*/ 	.byte	0x04, 0x2f
        /*0002*/ 	.short	(.L_12 - .L_11)
	.align		4
.L_11:
        /*0004*/ 	.word	index@(_ZN7cutlass13device_kernelINS_4gemm6kernel13GemmUniversalIN4cute5tupleIJiiiiEEENS1_10collective13CollectiveMmaINS1_37MainloopSm90TmaGmmaWarpSpecializedFP8ILi9ENS5_IJNS4_1CILi1EEESB_SB_EEENS1_35KernelTmaWarpSpecializedCooperativeEEENS5_IJNSA_ILi256EEENSA_ILi128EEENSA_ILi64EEEEEENS_12float_e4m3_tENS5_IJlSB_lEEENS_12float_e5m2_tESK_NS4_8TiledMMAINS4_8MMA_AtomIJNS4_4SM904GMMA31MMA_64x128x32_F32E4M3E5M2_SS_TNILNSP_7ScaleInE1ELSR_1EEEEEENS4_6LayoutINS5_IJNSA_ILi2EEESB_SB_EEENS5_IJSB_NSA_ILi0EEESX_EEEEENS5_IJNS4_10UnderscoreES10_S10_EEEEENS4_13SM90_TMA_LOADENS4_14ComposedLayoutINS4_7SwizzleILi2ELi4ELi3EEENS4_18smem_ptr_flag_bitsILi8EEENSU_INS5_IJNSA_ILi8EEESH_EEENS5_IJSH_SB_EEEEEEEvNS4_8identityES13_S1D_vS1E_EENS_8epilogue10collective6detail29Sm90TmaWarpSpecializedAdapterINS1H_15DefaultEpilogueISJ_SK_SK_NS1G_6thread17LinearCombinationISJ_Li1EffLNS1L_9ScaleType4KindE0ELNS_15FloatRoundStyleE2ESJ_EENS1_15EpilogueDefaultEEEEEvvEEEEvNT_6ParamsE)
        /*0008*/ 	.word	0x000000a8


	//----- nvinfo : EIATTR_FRAME_SIZE
	.align		4
.L_12:
        /*000c*/ 	.byte	0x04, 0x11
        /*000e*/ 	.short	(.L_14 - .L_13)
	.align		4
.L_13:
        /*0010*/ 	.word	index@(_ZN7cutlass13device_kernelINS_4gemm6kernel13GemmUniversalIN4cute5tupleIJiiiiEEENS1_10collective13CollectiveMmaINS1_37MainloopSm90TmaGmmaWarpSpecializedFP8ILi9ENS5_IJNS4_1CILi1EEESB_SB_EEENS1_35KernelTmaWarpSpecializedCooperativeEEENS5_IJNSA_ILi256EEENSA_ILi128EEENSA_ILi64EEEEEENS_12float_e4m3_tENS5_IJlSB_lEEENS_12float_e5m2_tESK_NS4_8TiledMMAINS4_8MMA_AtomIJNS4_4SM904GMMA31MMA_64x128x32_F32E4M3E5M2_SS_TNILNSP_7ScaleInE1ELSR_1EEEEEENS4_6LayoutINS5_IJNSA_ILi2EEESB_SB_EEENS5_IJSB_NSA_ILi0EEESX_EEEEENS5_IJNS4_10UnderscoreES10_S10_EEEEENS4_13SM90_TMA_LOADENS4_14ComposedLayoutINS4_7SwizzleILi2ELi4ELi3EEENS4_18smem_ptr_flag_bitsILi8EEENSU_INS5_IJNSA_ILi8EEESH_EEENS5_IJSH_SB_EEEEEEEvNS4_8identityES13_S1D_vS1E_EENS_8epilogue10collective6detail29Sm90TmaWarpSpecializedAdapterINS1H_15DefaultEpilogueISJ_SK_SK_NS1G_6thread17LinearCombinationISJ_Li1EffLNS1L_9ScaleType4KindE0ELNS_15FloatRoundStyleE2ESJ_EENS1_15EpilogueDefaultEEEEEvvEEEEvNT_6ParamsE)
        /*0014*/ 	.word	0x00000100


	//----- nvinfo : EIATTR_MIN_STACK_SIZE
	.align		4
.L_14:
        /*0018*/ 	.byte	0x04, 0x12
        /*001a*/ 	.short	(.L_16 - .L_15)
	.align		4
.L_15:
        /*001c*/ 	.word	index@(_ZN7cutlass13device_kernelINS_4gemm6kernel13GemmUniversalIN4cute5tupleIJiiiiEEENS1_10collective13CollectiveMmaINS1_37MainloopSm90TmaGmmaWarpSpecializedFP8ILi9ENS5_IJNS4_1CILi1EEESB_SB_EEENS1_35KernelTmaWarpSpecializedCooperativeEEENS5_IJNSA_ILi256EEENSA_ILi128EEENSA_ILi64EEEEEENS_12float_e4m3_tENS5_IJlSB_lEEENS_12float_e5m2_tESK_NS4_8TiledMMAINS4_8MMA_AtomIJNS4_4SM904GMMA31MMA_64x128x32_F32E4M3E5M2_SS_TNILNSP_7ScaleInE1ELSR_1EEEEEENS4_6LayoutINS5_IJNSA_ILi2EEESB_SB_EEENS5_IJSB_NSA_ILi0EEESX_EEEEENS5_IJNS4_10UnderscoreES10_S10_EEEEENS4_13SM90_TMA_LOADENS4_14ComposedLayoutINS4_7SwizzleILi2ELi4ELi3EEENS4_18smem_ptr_flag_bitsILi8EEENSU_INS5_IJNSA_ILi8EEESH_EEENS5_IJSH_SB_EEEEEEEvNS4_8identityES13_S1D_vS1E_EENS_8epilogue10collective6detail29Sm90TmaWarpSpecializedAdapterINS1H_15DefaultEpilogueISJ_SK_SK_NS1G_6thread17LinearCombinationISJ_Li1EffLNS1L_9ScaleType4KindE0ELNS_15FloatRoundStyleE2ESJ_EENS1_15EpilogueDefaultEEEEEvvEEEEvNT_6ParamsE)
        /*0020*/ 	.word	0x00000100
.L_16:


//--------------------- .nv.compat                --------------------------
	.section	.nv.compat,"",@"SHT_CUDA_COMPAT_INFO"
	.align	4
        /*0000*/ 	.byte	0x02, 0x09, 0x01, 0x00, 0x02, 0x02, 0x04, 0x00, 0x02, 0x05, 0x05, 0x00, 0x03, 0x07, 0x01, 0x01
        /*0010*/ 	.byte	0x02, 0x03, 0x01, 0x00, 0x02, 0x06, 0x01, 0x00, 0x04, 0x0b, 0x08, 0x00, 0x00, 0x00, 0x00, 0x00
        /*0020*/ 	.byte	0x00, 0x00, 0x00, 0x00


//--------------------- .nv.info._ZN7cutlass13device_kernelINS_4gemm6kernel13GemmUniversalIN4cute5tupleIJiiiiEEENS1_10collective13CollectiveMmaINS1_37MainloopSm90TmaGmmaWarpSpecializedFP8ILi9ENS5_IJNS4_1CILi1EEESB_SB_EEENS1_35KernelTmaWarpSpecializedCooperativeEEENS5_IJNSA_ILi256EEENSA_ILi128EEENSA_ILi64EEEEEENS_12float_e4m3_tENS5_IJlSB_lEEENS_12float_e5m2_tESK_NS4_8TiledMMAINS4_8MMA_AtomIJNS4_4SM904GMMA31MMA_64x128x32_F32E4M3E5M2_SS_TNILNSP_7ScaleInE1ELSR_1EEEEEENS4_6LayoutINS5_IJNSA_ILi2EEESB_SB_EEENS5_IJSB_NSA_ILi0EEESX_EEEEENS5_IJNS4_10UnderscoreES10_S10_EEEEENS4_13SM90_TMA_LOADENS4_14ComposedLayoutINS4_7SwizzleILi2ELi4ELi3EEENS4_18smem_ptr_flag_bitsILi8EEENSU_INS5_IJNSA_ILi8EEESH_EEENS5_IJSH_SB_EEEEEEEvNS4_8identityES13_S1D_vS1E_EENS_8epilogue10collective6detail29Sm90TmaWarpSpecializedAdapterINS1H_15DefaultEpilogueISJ_SK_SK_NS1G_6thread17LinearCombinationISJ_Li1EffLNS1L_9ScaleType4KindE0ELNS_15FloatRoundStyleE2ESJ_EENS1_15EpilogueDefaultEEEEEvvEEEEvNT_6ParamsE --------------------------
	.section	.nv.info._ZN7cutlass13device_kernelINS_4gemm6kernel13GemmUniversalIN4cute5tupleIJiiiiEEENS1_10collective13CollectiveMmaINS1_37MainloopSm90TmaGmmaWarpSpecializedFP8ILi9ENS5_IJNS4_1CILi1EEESB_SB_EEENS1_35KernelTmaWarpSpecializedCooperativeEEENS5_IJNSA_ILi256EEENSA_ILi128EEENSA_ILi64EEEEEENS_12float_e4m3_tENS5_IJlSB_lEEENS_12float_e5m2_tESK_NS4_8TiledMMAINS4_8MMA_AtomIJNS4_4SM904GMMA31MMA_64x128x32_F32E4M3E5M2_SS_TNILNSP_7ScaleInE1ELSR_1EEEEEENS4_6LayoutINS5_IJNSA_ILi2EEESB_SB_EEENS5_IJSB_NSA_ILi0EEESX_EEEEENS5_IJNS4_10UnderscoreES10_S10_EEEEENS4_13SM90_TMA_LOADENS4_14ComposedLayoutINS4_7SwizzleILi2ELi4ELi3EEENS4_18smem_ptr_flag_bitsILi8EEENSU_INS5_IJNSA_ILi8EEESH_EEENS5_IJSH_SB_EEEEEEEvNS4_8identityES13_S1D_vS1E_EENS_8epilogue10collective6detail29Sm90TmaWarpSpecializedAdapterINS1H_15DefaultEpilogueISJ_SK_SK_NS1G_6thread17LinearCombinationISJ_Li1EffLNS1L_9ScaleType4KindE0ELNS_15FloatRoundStyleE2ESJ_EENS1_15EpilogueDefaultEEEEEvvEEEEvNT_6ParamsE,"",@"SHT_CUDA_INFO"
	.sectionflags	@""
	.align	4


	//----- nvinfo : EIATTR_CUDA_API_VERSION
	.align		4
        /*0000*/ 	.byte	0x04, 0x37
        /*0002*/ 	.short	(.L_18 - .L_17)
.L_17:
        /*0004*/ 	.word	0x00000082


	//----- nvinfo : EIATTR_KPARAM_INFO
	.align		4
.L_18:
        /*0008*/ 	.byte	0x04, 0x17
        /*000a*/ 	.short	(.L_20 - .L_19)
.L_19:
        /*000c*/ 	.word	0x00000000
        /*0010*/ 	.short	0x0000
        /*0012*/ 	.short	0x0070
        /*0014*/ 	.byte	0x00, 0xf0, 0x01, 0x10


	//----- nvinfo : EIATTR_SPARSE_MMA_MASK
	.align		4
.L_20:
        /*0018*/ 	.byte	0x03, 0x50
        /*001a*/ 	.short	0x0000


	//----- nvinfo : EIATTR_MAXREG_COUNT
	.align		4
        /*001c*/ 	.byte	0x03, 0x1b
        /*001e*/ 	.short	0x00a8


	//----- nvinfo : EIATTR_NUM_BARRIERS
	.align		4
        /*0020*/ 	.byte	0x02, 0x4c
        /*0022*/ 	.byte	0x01
	.zero		1


	//----- nvinfo : EIATTR_ANNOTATIONS
	.align		4
        /*0024*/ 	.byte	0x04, 0x55
        /*0026*/ 	.short	(.L_22 - .L_21)


	//   ....[0]....
.L_21:
        /*0028*/ 	.word	0x00000001
        /*002c*/ 	.byte	0x60, 0x06, 0x00, 0x00, 0x01, 0x00, 0x00, 0x00, 0x80, 0x06, 0x00, 0x00, 0x01, 0x00, 0x00, 0x00
        /* <DEDUP_REMOVED lines=193> */
        /*0c4c*/ 	.byte	0x30, 0x06, 0x01, 0x00


	//----- nvinfo : EIATTR_MERCURY_ISA_VERSION
	.align		4
.L_22:
        /*0c50*/ 	.byte	0x03, 0x5f
        /*0c52*/ 	.short	0x0101


	//----- nvinfo : EIATTR_INT_WARP_WIDE_INSTR_OFFSETS
	.align		4
        /*0c54*/ 	.byte	0x04, 0x31
        /*0c56*/ 	.short	(.L_24 - .L_23)


	//   ....[0]....
.L_23:
        /*0c58*/ 	.word	0x00000530


	//   ....[1]....
        /*0c5c*/ 	.word	0x00000540


	//   ....[2]....
        /*0c60*/ 	.word	0x00000670


	//----- nvinfo : EIATTR_COOP_GROUP_MASK_REGIDS
	.align		4
.L_24:
        /*0c64*/ 	.byte	0x04, 0x29
        /*0c66*/ 	.short	(.L_26 - .L_25)


	//   ....[0]....
.L_25:
        /*0c68*/ 	.word	0xffffffff


	//   ....[1]....
        /*0c6c*/ 	.word	0xffffffff


	//   ....[2]....
        /*0c70*/ 	.word	0xffffffff


	//   ....[3]....
        /*0c74*/ 	.word	0xffffffff


	//   ....[4]....
        /*0c78*/ 	.word	0xffffffff


	//----- nvinfo : EIATTR_COOP_GROUP_INSTR_OFFSETS
	.align		4
.L_26:
        /*0c7c*/ 	.byte	0x04, 0x28
        /*0c7e*/ 	.short	(.L_28 - .L_27)


	//   ....[0]....
.L_27:
        /*0c80*/ 	.word	0x00000070


	//   ....[1]....
        /*0c84*/ 	.word	0x00000080


	//   ....[2]....
        /*0c88*/ 	.word	0x000001a0


	//   ....[3]....
        /*0c8c*/ 	.word	0x00000480


	//   ....[4]....
        /*0c90*/ 	.word	0x000013c0


	//----- nvinfo : EIATTR_REG_RECONFIG
	.align		4
.L_28:
        /*0c94*/ 	.byte	0x01, 0x54
	.zero		2


	//----- nvinfo : EIATTR_MBARRIER_INSTR_OFFSETS
	.align		4
        /*0c98*/ 	.byte	0x04, 0x39
        /*0c9a*/ 	.short	(.L_30 - .L_29)


	//   ....[0]....
.L_29:
        /*0c9c*/ 	.word	0x00000340
        /*0ca0*/ 	.word	0x000000ff
        /*0ca4*/ 	.word	0x00000000
        /*0ca8*/ 	.short	0x0100
        /*0caa*/ 	.byte	0x09
	.zero		1


	//   ....[1]....
        /*0cac*/ 	.word	0x00000350
        /*0cb0*/ 	.word	0x000000ff
        /*0cb4*/ 	.word	0x00000048
        /*0cb8*/ 	.short	0x0100
        /*0cba*/ 	.byte	0x09
	.zero		1


	//   ....[2]....
        /*0cbc*/ 	.word	0x00000360
        /*0cc0*/ 	.word	0x000000ff
        /*0cc4*/ 	.word	0x00000008
        /*0cc8*/ 	.short	0x0100
        /*0cca*/ 	.byte	0x09
	.zero		1


	//   ....[3]....
        /*0ccc*/ 	.word	0x00000370
        /*0cd0*/ 	.word	0x000000ff
        /*0cd4*/ 	.word	0x00000050
        /*0cd8*/ 	.short	0x0100
        /*0cda*/ 	.byte	0x09
	.zero		1


	//   ....[4]....
        /*0cdc*/ 	.word	0x00000380
        /*0ce0*/ 	.word	0x000000ff
        /*0ce4*/ 	.word	0x00000010
        /*0ce8*/ 	.short	0x0100
        /*0cea*/ 	.byte	0x09
	.zero		1


	//   ....[5]....
        /*0cec*/ 	.word	0x00000390
        /*0cf0*/ 	.word	0x000000ff
        /*0cf4*/ 	.word	0x00000058
        /*0cf8*/ 	.short	0x0100
        /*0cfa*/ 	.byte	0x09
	.zero		1


	//   ....[6]....
        /*0cfc*/ 	.word	0x000003a0
        /*0d00*/ 	.word	0x000000ff
        /*0d04*/ 	.word	0x00000018
        /*0d08*/ 	.short	0x0100
        /*0d0a*/ 	.byte	0x09
	.zero		1


	//   ....[7]....
        /*0d0c*/ 	.word	0x000003b0
        /*0d10*/ 	.word	0x000000ff
        /*0d14*/ 	.word	0x00000060
        /*0d18*/ 	.short	0x0100
        /*0d1a*/ 	.byte	0x09
	.zero		1


	//   ....[8]....
        /*0d1c*/ 	.word	0x000003c0
        /*0d20*/ 	.word	0x000000ff
        /*0d24*/ 	.word	0x00000020
        /*0d28*/ 	.short	0x0100
        /*0d2a*/ 	.byte	0x09
	.zero		1


	//   ....[9]....
        /*0d2c*/ 	.word	0x000003d0
        /*0d30*/ 	.word	0x000000ff
        /*0d34*/ 	.word	0x00000068
        /*0d38*/ 	.short	0x0100
        /*0d3a*/ 	.byte	0x09
	.zero		1


	//   ....[10]....
        /*0d3c*/ 	.word	0x000003e0
        /*0d40*/ 	.word	0x000000ff
        /*0d44*/ 	.word	0x00000028
        /*0d48*/ 	.short	0x0100
        /*0d4a*/ 	.byte	0x09
	.zero		1


	//   ....[11]....
        /*0d4c*/ 	.word	0x000003f0
        /*0d50*/ 	.word	0x000000ff
        /*0d54*/ 	.word	0x00000070
        /*0d58*/ 	.short	0x0100
        /*0d5a*/ 	.byte	0x09
	.zero		1


	//   ....[12]....
        /*0d5c*/ 	.word	0x00000400
        /*0d60*/ 	.word	0x000000ff
        /*0d64*/ 	.word	0x00000030
        /*0d68*/ 	.short	0x0100
        /*0d6a*/ 	.byte	0x09
	.zero		1


	//   ....[13]....
        /*0d6c*/ 	.word	0x00000410
        /*0d70*/ 	.word	0x000000ff
        /*0d74*/ 	.word	0x00000078
        /*0d78*/ 	.short	0x0100
        /*0d7a*/ 	.byte	0x09
	.zero		1


	//   ....[14]....
        /*0d7c*/ 	.word	0x00000420
        /*0d80*/ 	.word	0x000000ff
        /*0d84*/ 	.word	0x00000038
        /*0d88*/ 	.short	0x0100
        /*0d8a*/ 	.byte	0x09
	.zero		1


	//   ....[15]....
        /*0d8c*/ 	.word	0x00000430
        /*0d90*/ 	.word	0x000000ff
        /*0d94*/ 	.word	0x00000080
        /*0d98*/ 	.short	0x0100
        /*0d9a*/ 	.byte	0x09
	.zero		1


	//   ....[16]....
        /*0d9c*/ 	.word	0x00000440
        /*0da0*/ 	.word	0x000000ff
        /*0da4*/ 	.word	0x00000040
        /*0da8*/ 	.short	0x0100
        /*0daa*/ 	.byte	0x09
	.zero		1


	//   ....[17]....
        /*0dac*/ 	.word	0x00000450
        /*0db0*/ 	.word	0x000000ff
        /*0db4*/ 	.word	0x00000088
        /*0db8*/ 	.short	0x0100
        /*0dba*/ 	.byte	0x09
	.zero		1


	//   ....[18]....
        /*0dbc*/ 	.word	0x000006a0
        /*0dc0*/ 	.word	0x000000ff
        /*0dc4*/ 	.word	0x000000a0
        /*0dc8*/ 	.short	0x0100
        /*0dca*/ 	.byte	0x06
	.zero		1


	//   ....[19]....
        /*0dcc*/ 	.word	0x000006b0
        /*0dd0*/ 	.word	0x000000ff
        /*0dd4*/ 	.word	0x000000a8
        /*0dd8*/ 	.short	0x0100
        /*0dda*/ 	.byte	0x06
	.zero		1


	//   ....[20]....
        /*0ddc*/ 	.word	0x00001bd0
        /*0de0*/ 	.word	0x000000ff
        /*0de4*/ 	.word	0x00000000
        /*0de8*/ 	.short	0x010a
        /*0dea*/ 	.byte	0x06
	.zero		1


	//   ....[21]....
        /*0dec*/ 	.word	0x00001c10
        /*0df0*/ 	.word	0x000000ff
        /*0df4*/ 	.word	0x00000000
        /*0df8*/ 	.short	0x010a
        /*0dfa*/ 	.byte	0x06
	.zero		1


	//   ....[22]....
        /*0dfc*/ 	.word	0x00002ea0
        /*0e00*/ 	.word	0x000000ff
        /*0e04*/ 	.word	0x00000000
        /*0e08*/ 	.short	0x010a
        /*0e0a*/ 	.byte	0x10
	.zero		1


	//   ....[23]....
        /*0e0c*/ 	.word	0x00002ee0
        /*0e10*/ 	.word	0x000000ff
        /*0e14*/ 	.word	0x00000000
        /*0e18*/ 	.short	0x010a
        /*0e1a*/ 	.byte	0x10
	.zero		1


	//   ....[24]....
        /*0e1c*/ 	.word	0x00003f80
        /*0e20*/ 	.word	0x000000ff
        /*0e24*/ 	.word	0x00000000
        /*0e28*/ 	.short	0x0101
        /*0e2a*/ 	.byte	0x08
	.zero		1


	//   ....[25]....
        /*0e2c*/ 	.word	0x00005150
        /*0e30*/ 	.word	0x000000ff
        /*0e34*/ 	.word	0x00000000
        /*0e38*/ 	.short	0x0101
        /*0e3a*/ 	.byte	0x08
	.zero		1


	//   ....[26]....
        /*0e3c*/ 	.word	0x0000f580
        /*0e40*/ 	.word	0x0000000d
        /*0e44*/ 	.word	0x00000048
        /*0e48*/ 	.short	0x010a
        /*0e4a*/ 	.byte	0x3f
	.zero		1


	//   ....[27]....
        /*0e4c*/ 	.word	0x0000f940
        /*0e50*/ 	.word	0x00000004
        /*0e54*/ 	.word	0x000000a8
        /*0e58*/ 	.short	0x0101
        /*0e5a*/ 	.byte	0x3f
	.zero		1


	//   ....[28]....
        /*0e5c*/ 	.word	0x000100b0
        /*0e60*/ 	.word	0x00000007
        /*0e64*/ 	.word	0x00000000
        /*0e68*/ 	.short	0x010a
        /*0e6a*/ 	.byte	0x3f
	.zero		1


	//   ....[29]....
        /*0e6c*/ 	.word	0x00010130
        /*0e70*/ 	.word	0x00000009
        /*0e74*/ 	.word	0x00000000
        /*0e78*/ 	.short	0x010a
        /*0e7a*/ 	.byte	0x3f
	.zero		1


	//   ....[30]....
        /*0e7c*/ 	.word	0x000101c0
        /*0e80*/ 	.word	0x00000006
        /*0e84*/ 	.word	0x00000000
        /*0e88*/ 	.short	0x010a
        /*0e8a*/ 	.byte	0x3f
	.zero		1


	//   ....[31]....
        /*0e8c*/ 	.word	0x00010250
        /*0e90*/ 	.word	0x00000009
        /*0e94*/ 	.word	0x00000000
        /*0e98*/ 	.short	0x010a
        /*0e9a*/ 	.byte	0x3f
	.zero		1


	//   ....[32]....
        /*0e9c*/ 	.word	0x000102e0
        /*0ea0*/ 	.word	0x00000006
        /*0ea4*/ 	.word	0x00000000
        /*0ea8*/ 	.short	0x010a
        /*0eaa*/ 	.byte	0x3f
	.zero		1


	//   ....[33]....
        /*0eac*/ 	.word	0x00010370
        /*0eb0*/ 	.word	0x00000009
        /*0eb4*/ 	.word	0x00000000
        /*0eb8*/ 	.short	0x010a
        /*0eba*/ 	.byte	0x3f
	.zero		1


	//   ....[34]....
        /*0ebc*/ 	.word	0x00010400
        /*0ec0*/ 	.word	0x00000006
        /*0ec4*/ 	.word	0x00000000
        /*0ec8*/ 	.short	0x010a
        /*0eca*/ 	.byte	0x3f
	.zero		1


	//   ....[35]....
        /*0ecc*/ 	.word	0x00010490
        /*0ed0*/ 	.word	0x00000009
        /*0ed4*/ 	.word	0x00000000
        /*0ed8*/ 	.short	0x010a
        /*0eda*/ 	.byte	0x3f
	.zero		1


	//   ....[36]....
        /*0edc*/ 	.word	0x00010520
        /*0ee0*/ 	.word	0x00000003
        /*0ee4*/ 	.word	0x00000000
        /*0ee8*/ 	.short	0x010a
        /*0eea*/ 	.byte	0x3f
	.zero		1


	//   ....[37]....
        /*0eec*/ 	.word	0x00010590
        /*0ef0*/ 	.word	0x00000003
        /*0ef4*/ 	.word	0x00000000
        /*0ef8*/ 	.short	0x010a
        /*0efa*/ 	.byte	0x3f
	.zero		1


	//   ....[38]....
        /*0efc*/ 	.word	0x00010600
        /*0f00*/ 	.word	0x00000000
        /*0f04*/ 	.word	0x00000000
        /*0f08*/ 	.short	0x010a
        /*0f0a*/ 	.byte	0x3f
	.zero		1


	//   ....[39]....
        /*0f0c*/ 	.word	0x000106e0
        /*0f10*/ 	.word	0x0000000d
        /*0f14*/ 	.word	0x00000048
        /*0f18*/ 	.short	0x010a
        /*0f1a*/ 	.byte	0x3f
	.zero		1


	//   ....[40]....
        /*0f1c*/ 	.word	0x000107c0
        /*0f20*/ 	.word	0x00000007
        /*0f24*/ 	.word	0x00000000
        /*0f28*/ 	.short	0x010a
        /*0f2a*/ 	.byte	0x3f
	.zero		1


	//   ....[41]....
        /*0f2c*/ 	.word	0x00010810
        /*0f30*/ 	.word	0x00000009
        /*0f34*/ 	.word	0x00000000
        /*0f38*/ 	.short	0x010a
        /*0f3a*/ 	.byte	0x3f
	.zero		1


	//   ....[42]....
        /*0f3c*/ 	.word	0x00010860
        /*0f40*/ 	.word	0x00000006
        /*0f44*/ 	.word	0x00000000
        /*0f48*/ 	.short	0x010a
        /*0f4a*/ 	.byte	0x3f
	.zero		1


	//   ....[43]....
        /*0f4c*/ 	.word	0x000108b0
        /*0f50*/ 	.word	0x00000009
        /*0f54*/ 	.word	0x00000000
        /*0f58*/ 	.short	0x010a
        /*0f5a*/ 	.byte	0x3f
	.zero		1


	//   ....[44]....
        /*0f5c*/ 	.word	0x00010900
        /*0f60*/ 	.word	0x00000006
        /*0f64*/ 	.word	0x00000000
        /*0f68*/ 	.short	0x010a
        /*0f6a*/ 	.byte	0x3f
	.zero		1


	//   ....[45]....
        /*0f6c*/ 	.word	0x00010950
        /*0f70*/ 	.word	0x00000009
        /*0f74*/ 	.word	0x00000000
        /*0f78*/ 	.short	0x010a
        /*0f7a*/ 	.byte	0x3f
	.zero		1


	//   ....[46]....
        /*0f7c*/ 	.word	0x000109a0
        /*0f80*/ 	.word	0x00000006
        /*0f84*/ 	.word	0x00000000
        /*0f88*/ 	.short	0x010a
        /*0f8a*/ 	.byte	0x3f
	.zero		1


	//   ....[47]....
        /*0f8c*/ 	.word	0x000109f0
        /*0f90*/ 	.word	0x00000009
        /*0f94*/ 	.word	0x00000000
        /*0f98*/ 	.short	0x010a
        /*0f9a*/ 	.byte	0x3f
	.zero		1


	//----- nvinfo : EIATTR_NUM_MBARRIERS
	.align		4
.L_30:
        /*0f9c*/ 	.byte	0x03, 0x38
        /*0f9e*/ 	.short	0x0014


	//----- nvinfo : EIATTR_EXIT_INSTR_OFFSETS
	.align		4
        /*0fa0*/ 	.byte	0x04, 0x1c
        /*0fa2*/ 	.short	(.L_32 - .L_31)


	//   ....[0]....
.L_31:
        /*0fa4*/ 	.word	0x00000710


	//   ....[1]....
        /*0fa8*/ 	.word	0x00001060


	//   ....[2]....
        /*0fac*/ 	.word	0x0000ebc0


	//   ....[3]....
        /*0fb0*/ 	.word	0x0000f210


	//   ....[4]....
        /*0fb4*/ 	.word	0x00010570


	//----- nvinfo : EIATTR_MAX_THREADS
	.align		4
.L_32:
        /*0fb8*/ 	.byte	0x04, 0x05
        /*0fba*/ 	.short	(.L_34 - .L_33)
.L_33:
        /*0fbc*/ 	.word	0x00000180
        /*0fc0*/ 	.word	0x00000001
        /*0fc4*/ 	.word	0x00000001


	//----- nvinfo : EIATTR_CRS_STACK_SIZE
	.align		4
.L_34:
        /*0fc8*/ 	.byte	0x04, 0x1e
        /*0fca*/ 	.short	(.L_36 - .L_35)
.L_35:
        /*0fcc*/ 	.word	0x00000000


	//----- nvinfo : EIATTR_CBANK_PARAM_SIZE
	.align		4
.L_36:
        /*0fd0*/ 	.byte	0x03, 0x19
        /*0fd2*/ 	.short	0x0470


	//----- nvinfo : EIATTR_PARAM_CBANK
	.align		4
        /*0fd4*/ 	.byte	0x04, 0x0a
        /*0fd6*/ 	.short	(.L_38 - .L_37)
	.align		4
.L_37:
        /*0fd8*/ 	.word	index@(.nv.constant0._ZN7cutlass13device_kernelINS_4gemm6kernel13GemmUniversalIN4cute5tupleIJiiiiEEENS1_10collective13CollectiveMmaINS1_37MainloopSm90TmaGmmaWarpSpecializedFP8ILi9ENS5_IJNS4_1CILi1EEESB_SB_EEENS1_35KernelTmaWarpSpecializedCooperativeEEENS5_IJNSA_ILi256EEENSA_ILi128EEENSA_ILi64EEEEEENS_12float_e4m3_tENS5_IJlSB_lEEENS_12float_e5m2_tESK_NS4_8TiledMMAINS4_8MMA_AtomIJNS4_4SM904GMMA31MMA_64x128x32_F32E4M3E5M2_SS_TNILNSP_7ScaleInE1ELSR_1EEEEEENS4_6LayoutINS5_IJNSA_ILi2EEESB_SB_EEENS5_IJSB_NSA_ILi0EEESX_EEEEENS5_IJNS4_10UnderscoreES10_S10_EEEEENS4_13SM90_TMA_LOADENS4_14ComposedLayoutINS4_7SwizzleILi2ELi4ELi3EEENS4_18smem_ptr_flag_bitsILi8EEENSU_INS5_IJNSA_ILi8EEESH_EEENS5_IJSH_SB_EEEEEEEvNS4_8identityES13_S1D_vS1E_EENS_8epilogue10collective6detail29Sm90TmaWarpSpecializedAdapterINS1H_15DefaultEpilogueISJ_SK_SK_NS1G_6thread17LinearCombinationISJ_Li1EffLNS1L_9ScaleType4KindE0ELNS_15FloatRoundStyleE2ESJ_EENS1_15EpilogueDefaultEEEEEvvEEEEvNT_6ParamsE)
        /*0fdc*/ 	.short	0x0210
        /*0fde*/ 	.short	0x0470


	//----- nvinfo : EIATTR_SW_WAR
	.align		4
.L_38:
        /*0fe0*/ 	.byte	0x04, 0x36
        /*0fe2*/ 	.short	(.L_40 - .L_39)
.L_39:
        /*0fe4*/ 	.word	0x00000008
.L_40:


//--------------------- .nv.callgraph             --------------------------
	.section	.nv.callgraph,"",@"SHT_CUDA_CALLGRAPH"
	.align	4
	.sectionentsize	8
	.align		4
        /*0000*/ 	.word	0x00000000
	.align		4
        /*0004*/ 	.word	0xffffffff
	.align		4
        /*0008*/ 	.word	0x00000000
	.align		4
        /*000c*/ 	.word	0xfffffffe
	.align		4
        /*0010*/ 	.word	0x00000000
	.align		4
        /*0014*/ 	.word	0xfffffffd
	.align		4
        /*0018*/ 	.word	0x00000000
	.align		4
        /*001c*/ 	.word	0xfffffffc


//--------------------- .nv.constant4             --------------------------
	.section	.nv.constant4,"a",@progbits
	.align	8
	.align		8
.nv.constant4:
        /*0000*/ 	.dword	_ZN40_INTERNAL_127b2ffb_4_k_cu_4fe53ecf_318974cuda3std3__45__cpo5beginE
	.align		8
        /*0008*/ 	.dword	_ZN40_INTERNAL_127b2ffb_4_k_cu_4fe53ecf_318974cuda3std3__45__cpo3endE
	.align		8
        /*0010*/ 	.dword	_ZN40_INTERNAL_127b2ffb_4_k_cu_4fe53ecf_318974cuda3std3__45__cpo6cbeginE
	.align		8
        /*0018*/ 	.dword	_ZN40_INTERNAL_127b2ffb_4_k_cu_4fe53ecf_318974cuda3std3__45__cpo4cendE
	.align		8
        /*0020*/ 	.dword	_ZN40_INTERNAL_127b2ffb_4_k_cu_4fe53ecf_318974cuda3std3__442_GLOBAL__N__127b2ffb_4_k_cu_4fe53ecf_318976ignoreE
	.align		8
        /*0028*/ 	.dword	_ZN40_INTERNAL_127b2ffb_4_k_cu_4fe53ecf_318974cuda3std3__419piecewise_constructE
	.align		8
        /*0030*/ 	.dword	_ZN40_INTERNAL_127b2ffb_4_k_cu_4fe53ecf_318974cuda3std3__48in_placeE
	.align		8
        /*0038*/ 	.dword	_ZN40_INTERNAL_127b2ffb_4_k_cu_4fe53ecf_318974cuda3std6ranges3__45__cpo4swapE
	.align		8
        /*0040*/ 	.dword	_ZN40_INTERNAL_127b2ffb_4_k_cu_4fe53ecf_318974cuda3std6ranges3__45__cpo9iter_moveE
	.align		8
        /*0048*/ 	.dword	_ZN40_INTERNAL_127b2ffb_4_k_cu_4fe53ecf_318974cute7productE
	.align		8
        /*0050*/ 	.dword	_ZN40_INTERNAL_127b2ffb_4_k_cu_4fe53ecf_318974cute1_E


//--------------------- .text._ZN7cutlass13device_kernelINS_4gemm6kernel13GemmUniversalIN4cute5tupleIJiiiiEEENS1_10collective13CollectiveMmaINS1_37MainloopSm90TmaGmmaWarpSpecializedFP8ILi9ENS5_IJNS4_1CILi1EEESB_SB_EEENS1_35KernelTmaWarpSpecializedCooperativeEEENS5_IJNSA_ILi256EEENSA_ILi128EEENSA_ILi64EEEEEENS_12float_e4m3_tENS5_IJlSB_lEEENS_12float_e5m2_tESK_NS4_8TiledMMAINS4_8MMA_AtomIJNS4_4SM904GMMA31MMA_64x128x32_F32E4M3E5M2_SS_TNILNSP_7ScaleInE1ELSR_1EEEEEENS4_6LayoutINS5_IJNSA_ILi2EEESB_SB_EEENS5_IJSB_NSA_ILi0EEESX_EEEEENS5_IJNS4_10UnderscoreES10_S10_EEEEENS4_13SM90_TMA_LOADENS4_14ComposedLayoutINS4_7SwizzleILi2ELi4ELi3EEENS4_18smem_ptr_flag_bitsILi8EEENSU_INS5_IJNSA_ILi8EEESH_EEENS5_IJSH_SB_EEEEEEEvNS4_8identityES13_S1D_vS1E_EENS_8epilogue10collective6detail29Sm90TmaWarpSpecializedAdapterINS1H_15DefaultEpilogueISJ_SK_SK_NS1G_6thread17LinearCombinationISJ_Li1EffLNS1L_9ScaleType4KindE0ELNS_15FloatRoundStyleE2ESJ_EENS1_15EpilogueDefaultEEEEEvvEEEEvNT_6ParamsE --------------------------
	.section	.text._ZN7cutlass13device_kernelINS_4gemm6kernel13GemmUniversalIN4cute5tupleIJiiiiEEENS1_10collective13CollectiveMmaINS1_37MainloopSm90TmaGmmaWarpSpecializedFP8ILi9ENS5_IJNS4_1CILi1EEESB_SB_EEENS1_35KernelTmaWarpSpecializedCooperativeEEENS5_IJNSA_ILi256EEENSA_ILi128EEENSA_ILi64EEEEEENS_12float_e4m3_tENS5_IJlSB_lEEENS_12float_e5m2_tESK_NS4_8TiledMMAINS4_8MMA_AtomIJNS4_4SM904GMMA31MMA_64x128x32_F32E4M3E5M2_SS_TNILNSP_7ScaleInE1ELSR_1EEEEEENS4_6LayoutINS5_IJNSA_ILi2EEESB_SB_EEENS5_IJSB_NSA_ILi0EEESX_EEEEENS5_IJNS4_10UnderscoreES10_S10_EEEEENS4_13SM90_TMA_LOADENS4_14ComposedLayoutINS4_7SwizzleILi2ELi4ELi3EEENS4_18smem_ptr_flag_bitsILi8EEENSU_INS5_IJNSA_ILi8EEESH_EEENS5_IJSH_SB_EEEEEEEvNS4_8identityES13_S1D_vS1E_EENS_8epilogue10collective6detail29Sm90TmaWarpSpecializedAdapterINS1H_15DefaultEpilogueISJ_SK_SK_NS1G_6thread17LinearCombinationISJ_Li1EffLNS1L_9ScaleType4KindE0ELNS_15FloatRoundStyleE2ESJ_EENS1_15EpilogueDefaultEEEEEvvEEEEvNT_6ParamsE,"ax",@progbits
	.align	128
.text._ZN7cutlass13device_kernelINS_4gemm6kernel13GemmUniversalIN4cute5tupleIJiiiiEEENS1_10collective13CollectiveMmaINS1_37MainloopSm90TmaGmmaWarpSpecializedFP8ILi9ENS5_IJNS4_1CILi1EEESB_SB_EEENS1_35KernelTmaWarpSpecializedCooperativeEEENS5_IJNSA_ILi256EEENSA_ILi128EEENSA_ILi64EEEEEENS_12float_e4m3_tENS5_IJlSB_lEEENS_12float_e5m2_tESK_NS4_8TiledMMAINS4_8MMA_AtomIJNS4_4SM904GMMA31MMA_64x128x32_F32E4M3E5M2_SS_TNILNSP_7ScaleInE1ELSR_1EEEEEENS4_6LayoutINS5_IJNSA_ILi2EEESB_SB_EEENS5_IJSB_NSA_ILi0EEESX_EEEEENS5_IJNS4_10UnderscoreES10_S10_EEEEENS4_13SM90_TMA_LOADENS4_14ComposedLayoutINS4_7SwizzleILi2ELi4ELi3EEENS4_18smem_ptr_flag_bitsILi8EEENSU_INS5_IJNSA_ILi8EEESH_EEENS5_IJSH_SB_EEEEEEEvNS4_8identityES13_S1D_vS1E_EENS_8epilogue10collective6detail29Sm90TmaWarpSpecializedAdapterINS1H_15DefaultEpilogueISJ_SK_SK_NS1G_6thread17LinearCombinationISJ_Li1EffLNS1L_9ScaleType4KindE0ELNS_15FloatRoundStyleE2ESJ_EENS1_15EpilogueDefaultEEEEEvvEEEEvNT_6ParamsE:
        .type           _ZN7cutlass13device_kernelINS_4gemm6kernel13GemmUniversalIN4cute5tupleIJiiiiEEENS1_10collective13CollectiveMmaINS1_37MainloopSm90TmaGmmaWarpSpecializedFP8ILi9ENS5_IJNS4_1CILi1EEESB_SB_EEENS1_35KernelTmaWarpSpecializedCooperativeEEENS5_IJNSA_ILi256EEENSA_ILi128EEENSA_ILi64EEEEEENS_12float_e4m3_tENS5_IJlSB_lEEENS_12float_e5m2_tESK_NS4_8TiledMMAINS4_8MMA_AtomIJNS4_4SM904GMMA31MMA_64x128x32_F32E4M3E5M2_SS_TNILNSP_7ScaleInE1ELSR_1EEEEEENS4_6LayoutINS5_IJNSA_ILi2EEESB_SB_EEENS5_IJSB_NSA_ILi0EEESX_EEEEENS5_IJNS4_10UnderscoreES10_S10_EEEEENS4_13SM90_TMA_LOADENS4_14ComposedLayoutINS4_7SwizzleILi2ELi4ELi3EEENS4_18smem_ptr_flag_bitsILi8EEENSU_INS5_IJNSA_ILi8EEESH_EEENS5_IJSH_SB_EEEEEEEvNS4_8identityES13_S1D_vS1E_EENS_8epilogue10collective6detail29Sm90TmaWarpSpecializedAdapterINS1H_15DefaultEpilogueISJ_SK_SK_NS1G_6thread17LinearCombinationISJ_Li1EffLNS1L_9ScaleType4KindE0ELNS_15FloatRoundStyleE2ESJ_EENS1_15EpilogueDefaultEEEEEvvEEEEvNT_6ParamsE,@function
        .size           _ZN7cutlass13device_kernelINS_4gemm6kernel13GemmUniversalIN4cute5tupleIJiiiiEEENS1_10collective13CollectiveMmaINS1_37MainloopSm90TmaGmmaWarpSpecializedFP8ILi9ENS5_IJNS4_1CILi1EEESB_SB_EEENS1_35KernelTmaWarpSpecializedCooperativeEEENS5_IJNSA_ILi256EEENSA_ILi128EEENSA_ILi64EEEEEENS_12float_e4m3_tENS5_IJlSB_lEEENS_12float_e5m2_tESK_NS4_8TiledMMAINS4_8MMA_AtomIJNS4_4SM904GMMA31MMA_64x128x32_F32E4M3E5M2_SS_TNILNSP_7ScaleInE1ELSR_1EEEEEENS4_6LayoutINS5_IJNSA_ILi2EEESB_SB_EEENS5_IJSB_NSA_ILi0EEESX_EEEEENS5_IJNS4_10UnderscoreES10_S10_EEEEENS4_13SM90_TMA_LOADENS4_14ComposedLayoutINS4_7SwizzleILi2ELi4ELi3EEENS4_18smem_ptr_flag_bitsILi8EEENSU_INS5_IJNSA_ILi8EEESH_EEENS5_IJSH_SB_EEEEEEEvNS4_8identityES13_S1D_vS1E_EENS_8epilogue10collective6detail29Sm90TmaWarpSpecializedAdapterINS1H_15DefaultEpilogueISJ_SK_SK_NS1G_6thread17LinearCombinationISJ_Li1EffLNS1L_9ScaleType4KindE0ELNS_15FloatRoundStyleE2ESJ_EENS1_15EpilogueDefaultEEEEEvvEEEEvNT_6ParamsE,(.L_x_340 - _ZN7cutlass13device_kernelINS_4gemm6kernel13GemmUniversalIN4cute5tupleIJiiiiEEENS1_10collective13CollectiveMmaINS1_37MainloopSm90TmaGmmaWarpSpecializedFP8ILi9ENS5_IJNS4_1CILi1EEESB_SB_EEENS1_35KernelTmaWarpSpecializedCooperativeEEENS5_IJNSA_ILi256EEENSA_ILi128EEENSA_ILi64EEEEEENS_12float_e4m3_tENS5_IJlSB_lEEENS_12float_e5m2_tESK_NS4_8TiledMMAINS4_8MMA_AtomIJNS4_4SM904GMMA31MMA_64x128x32_F32E4M3E5M2_SS_TNILNSP_7ScaleInE1ELSR_1EEEEEENS4_6LayoutINS5_IJNSA_ILi2EEESB_SB_EEENS5_IJSB_NSA_ILi0EEESX_EEEEENS5_IJNS4_10UnderscoreES10_S10_EEEEENS4_13SM90_TMA_LOADENS4_14ComposedLayoutINS4_7SwizzleILi2ELi4ELi3EEENS4_18smem_ptr_flag_bitsILi8EEENSU_INS5_IJNSA_ILi8EEESH_EEENS5_IJSH_SB_EEEEEEEvNS4_8identityES13_S1D_vS1E_EENS_8epilogue10collective6detail29Sm90TmaWarpSpecializedAdapterINS1H_15DefaultEpilogueISJ_SK_SK_NS1G_6thread17LinearCombinationISJ_Li1EffLNS1L_9ScaleType4KindE0ELNS_15FloatRoundStyleE2ESJ_EENS1_15EpilogueDefaultEEEEEvvEEEEvNT_6ParamsE)
        .other          _ZN7cutlass13device_kernelINS_4gemm6kernel13GemmUniversalIN4cute5tupleIJiiiiEEENS1_10collective13CollectiveMmaINS1_37MainloopSm90TmaGmmaWarpSpecializedFP8ILi9ENS5_IJNS4_1CILi1EEESB_SB_EEENS1_35KernelTmaWarpSpecializedCooperativeEEENS5_IJNSA_ILi256EEENSA_ILi128EEENSA_ILi64EEEEEENS_12float_e4m3_tENS5_IJlSB_lEEENS_12float_e5m2_tESK_NS4_8TiledMMAINS4_8MMA_AtomIJNS4_4SM904GMMA31MMA_64x128x32_F32E4M3E5M2_SS_TNILNSP_7ScaleInE1ELSR_1EEEEEENS4_6LayoutINS5_IJNSA_ILi2EEESB_SB_EEENS5_IJSB_NSA_ILi0EEESX_EEEEENS5_IJNS4_10UnderscoreES10_S10_EEEEENS4_13SM90_TMA_LOADENS4_14ComposedLayoutINS4_7SwizzleILi2ELi4ELi3EEENS4_18smem_ptr_flag_bitsILi8EEENSU_INS5_IJNSA_ILi8EEESH_EEENS5_IJSH_SB_EEEEEEEvNS4_8identityES13_S1D_vS1E_EENS_8epilogue10collective6detail29Sm90TmaWarpSpecializedAdapterINS1H_15DefaultEpilogueISJ_SK_SK_NS1G_6thread17LinearCombinationISJ_Li1EffLNS1L_9ScaleType4KindE0ELNS_15FloatRoundStyleE2ESJ_EENS1_15EpilogueDefaultEEEEEvvEEEEvNT_6ParamsE,@"STO_CUDA_ENTRY STV_DEFAULT"
_ZN7cutlass13device_kernelINS_4gemm6kernel13GemmUniversalIN4cute5tupleIJiiiiEEENS1_10collective13CollectiveMmaINS1_37MainloopSm90TmaGmmaWarpSpecializedFP8ILi9ENS5_IJNS4_1CILi1EEESB_SB_EEENS1_35KernelTmaWarpSpecializedCooperativeEEENS5_IJNSA_ILi256EEENSA_ILi128EEENSA_ILi64EEEEEENS_12float_e4m3_tENS5_IJlSB_lEEENS_12float_e5m2_tESK_NS4_8TiledMMAINS4_8MMA_AtomIJNS4_4SM904GMMA31MMA_64x128x32_F32E4M3E5M2_SS_TNILNSP_7ScaleInE1ELSR_1EEEEEENS4_6LayoutINS5_IJNSA_ILi2EEESB_SB_EEENS5_IJSB_NSA_ILi0EEESX_EEEEENS5_IJNS4_10UnderscoreES10_S10_EEEEENS4_13SM90_TMA_LOADENS4_14ComposedLayoutINS4_7SwizzleILi2ELi4ELi3EEENS4_18smem_ptr_flag_bitsILi8EEENSU_INS5_IJNSA_ILi8EEESH_EEENS5_IJSH_SB_EEEEEEEvNS4_8identityES13_S1D_vS1E_EENS_8epilogue10collective6detail29Sm90TmaWarpSpecializedAdapterINS1H_15DefaultEpilogueISJ_SK_SK_NS1G_6thread17LinearCombinationISJ_Li1EffLNS1L_9ScaleType4KindE0ELNS_15FloatRoundStyleE2ESJ_EENS1_15EpilogueDefaultEEEEEvvEEEEvNT_6ParamsE:
[----:B------:R-:W0:Y:S02]  /*0000*/  LDC R1, c[0x0][0x28] ;  /* 0x00000a00ff017b82 */ /* 0x000e240000000800 */
[----:B0-----:R-:W-:Y:S01]  /*0010*/  VIADD R1, R1, 0xffffff00 ;  /* 0xffffff0001017836 */ /* 0x001fe20000000000 */
[----:B------:R-:W0:Y:S01]  /*0020*/  S2R R2, SR_TID.X ;  /* 0x0000000000027919 */ /* 0x000e220000002100 */
[----:B------:R-:W-:Y:S01]  /*0030*/  ELECT P0, URZ, PT ;  /* 0x00000000003f782f */ /* 0x000fe20003800000 */
[----:B------:R-:W-:Y:S01]  /*0040*/  BSSY B0, `(.L_x_0) ;  /* 0x0000015000007945 */ /* 0x000fe20003800000 */
[--C-:B0-----:R-:W-:Y:S02]  /*0050*/  SHF.R.U32.HI R0, RZ, 0x5, R2.reuse ;  /* 0x00000005ff007819 */ /* 0x101fe40000011602 */
[----:B------:R-:W-:-:S03]  /*0060*/  SHF.R.U32.HI R2, RZ, 0x7, R2 ;  /* 0x00000007ff027819 */ /* 0x000fc60000011602 */
[----:B------:R-:W0:Y:S04]  /*0070*/  SHFL.IDX PT, R3, R0, RZ, 0x1f ;  /* 0x00001fff00037589 */ /* 0x000e2800000e0000 */
[----:B------:R-:W1:Y:S01]  /*0080*/  SHFL.IDX PT, R2, R2, RZ, 0x1f ;  /* 0x00001fff02027589 */ /* 0x000e6200000e0000 */
[----:B0-----:R-:W-:Y:S02]  /*0090*/  R2UR UR4, R3 ;  /* 0x00000000030472ca */ /* 0x001fe400000e0000 */
[----:B-1----:R-:W-:-:S11]  /*00a0*/  R2UR UR6, R2 ;  /* 0x00000000020672ca */ /* 0x002fd600000e0000 */
[----:B------:R-:W-:Y:S02]  /*00b0*/  USHF.R.S32.HI UR5, URZ, 0x1f, UR4 ;  /* 0x0000001f3f057899 */ /* 0x000fe40008011404 */
[----:B------:R-:W-:Y:S02]  /*00c0*/  ISETP.NE.OR P0, PT, RZ, UR4, !P0 ;  /* 0x00000004ff007c0c */ /* 0x000fe4000c705670 */
[----:B------:R-:W-:-:S04]  /*00d0*/  ULEA.HI UR5, UR5, UR4, URZ, 0x2 ;  /* 0x0000000405057291 */ /* 0x000fc8000f8f103f */
[----:B------:R-:W-:-:S04]  /*00e0*/  ULOP3.LUT UR5, UR5, 0xfffffffc, URZ, 0xc0, !UPT ;  /* 0xfffffffc05057892 */ /* 0x000fc8000f8ec03f */
[----:B------:R-:W-:-:S03]  /*00f0*/  UIADD3 UR8, UR4, -UR5, URZ ;  /* 0x8000000504087290 */ /* 0x000fc6000fffe03f */
[----:B------:R-:W-:Y:S09]  /*0100*/  @P0 BRA `(.L_x_1) ;  /* 0x0000000000200947 */ /* 0x000ff20003800000 */
[----:B------:R-:W-:Y:S02]  /*0110*/  ULDC.64 UR4, c[0x0][0x198] ;  /* 0x0000660000047ab9 */ /* 0x000fe40000000a00 */
[----:B------:R-:W-:Y:S02]  /*0120*/  UIADD3 UR10, UP0, UR4, 0xf0, URZ ;  /* 0x000000f0040a7890 */ /* 0x000fe4000ff1e03f */
[----:B------:R-:W-:Y:S02]  /*0130*/  UIADD3 UR4, UP1, UR4, 0x1f0, URZ ;  /* 0x000001f004047890 */ /* 0x000fe4000ff3e03f */
[----:B------:R-:W-:Y:S02]  /*0140*/  UIADD3.X UR11, URZ, UR5, URZ, UP0, !UPT ;  /* 0x000000053f0b7290 */ /* 0x000fe400087fe43f */
[----:B------:R-:W-:-:S07]  /*0150*/  UIADD3.X UR5, URZ, UR5, URZ, UP1, !UPT ;  /* 0x000000053f057290 */ /* 0x000fce0008ffe43f */
[----:B------:R0:W-:Y:S02]  /*0160*/  UTMACCTL.PF [UR10] ;  /* 0x000000000a0079b9 */ /* 0x0001e40008040000 */
[----:B------:R0:W-:Y:S02]  /*0170*/  UTMACCTL.PF [UR4] ;  /* 0x00000000040079b9 */ /* 0x0001e40008040000 */
[----:B0-----:R-:W-:Y:S01]  /*0180*/  NOP ;  /* 0x0000000000007918 */ /* 0x001fe20000000000 */
.L_x_1:
[----:B------:R-:W-:Y:S05]  /*0190*/  BSYNC B0 ;  /* 0x0000000000007941 */ /* 0x000fea0003800000 */
.L_x_0:
[----:B------:R-:W0:Y:S01]  /*01a0*/  SHFL.IDX PT, R2, R0, RZ, 0x1f ;  /* 0x00001fff00027589 */ /* 0x000e2200000e0000 */
[----:B------:R-:W-:Y:S01]  /*01b0*/  UISETP.NE.AND UP0, UPT, UR8, 0x3, UPT ;  /* 0x000000030800788c */ /* 0x000fe2000bf05270 */
[----:B------:R-:W-:Y:S01]  /*01c0*/  ISETP.NE.AND P1, PT, RZ, UR6, PT ;  /* 0x00000006ff007c0c */ /* 0x000fe2000bf25270 */
[----:B------:R-:W-:Y:S02]  /*01d0*/  UIADD3 UR10, UR6, -0x1, URZ ;  /* 0xffffffff060a7890 */ /* 0x000fe4000fffe03f */
[----:B------:R-:W-:Y:S02]  /*01e0*/  UISETP.EQ.OR UP0, UPT, UR8, URZ, !UP0 ;  /* 0x0000003f0800728c */ /* 0x000fe4000c702670 */
[----:B------:R-:W-:Y:S02]  /*01f0*/  UISETP.GE.U32.AND UP1, UPT, UR10, 0x2, UPT ;  /* 0x000000020a00788c */ /* 0x000fe4000bf26070 */
[----:B------:R-:W-:-:S04]  /*0200*/  UISETP.EQ.AND UP0, UPT, UR6, URZ, UP0 ;  /* 0x0000003f0600728c */ /* 0x000fc80008702270 */
[----:B------:R-:W-:-:S04]  /*0210*/  USEL UR13, URZ, 0x1, !UP0 ;  /* 0x000000013f0d7887 */ /* 0x000fc8000c000000 */
[----:B------:R-:W-:Y:S01]  /*0220*/  USEL UR13, UR13, 0x2, UP1 ;  /* 0x000000020d0d7887 */ /* 0x000fe20008800000 */
[----:B0-----:R-:W-:-:S13]  /*0230*/  ISETP.NE.AND P0, PT, R2, RZ, PT ;  /* 0x000000ff0200720c */ /* 0x001fda0003f05270 */
[----:B------:R-:W-:Y:S05]  /*0240*/  @P0 BRA `(.L_x_2) ;  /* 0x00000000008c0947 */ /* 0x000fea0003800000 */
[----:B------:R-:W-:Y:S01]  /*0250*/  ELECT P0, URZ, PT ;  /* 0x00000000003f782f */ /* 0x000fe20003800000 */
[----:B------:R-:W-:-:S12]  /*0260*/  BSSY B0, `(.L_x_2) ;  /* 0x0000021000007945 */ /* 0x000fd80003800000 */
[----:B------:R-:W-:Y:S05]  /*0270*/  @!P0 BRA `(.L_x_3) ;  /* 0x00000000007c8947 */ /* 0x000fea0003800000 */
[----:B------:R-:W0:Y:S01]  /*0280*/  S2UR UR9, SR_CgaCtaId ;  /* 0x00000000000979c3 */ /* 0x000e220000008800 */
[----:B------:R-:W-:Y:S01]  /*0290*/  UMOV UR4, 0x400 ;  /* 0x0000040000047882 */ /* 0x000fe20000000000 */
[----:B------:R-:W-:Y:S01]  /*02a0*/  UMOV UR5, 0x1 ;  /* 0x0000000100057882 */ /* 0x000fe20000000000 */
[----:B------:R-:W-:Y:S02]  /*02b0*/  UMOV UR6, 0x100 ;  /* 0x0000010000067882 */ /* 0x000fe40000000000 */
[----:B------:R-:W-:-:S04]  /*02c0*/  UIADD3 UR6, -UR6, 0x100000, URZ ;  /* 0x0010000006067890 */ /* 0x000fc8000fffe13f */
[----:B------:R-:W-:Y:S02]  /*02d0*/  USHF.L.U32 UR7, UR6, 0xb, URZ ;  /* 0x0000000b06077899 */ /* 0x000fe4000800063f */
[----:B------:R-:W-:Y:S02]  /*02e0*/  USHF.L.U32 UR6, UR6, 0x1, URZ ;  /* 0x0000000106067899 */ /* 0x000fe4000800063f */
[----:B0-----:R-:W-:Y:S02]  /*02f0*/  ULEA UR9, UR9, UR4, 0x18 ;  /* 0x0000000409097291 */ /* 0x001fe4000f8ec03f */
[----:B------:R-:W-:-:S04]  /*0300*/  UIADD3 UR4, -UR5, 0x100000, URZ ;  /* 0x0010000005047890 */ /* 0x000fc8000fffe13f */
[----:B------:R-:W-:Y:S02]  /*0310*/  USHF.L.U32 UR5, UR4, 0xb, URZ ;  /* 0x0000000b04057899 */ /* 0x000fe4000800063f */
[----:B------:R-:W-:Y:S01]  /*0320*/  USHF.L.U32 UR4, UR4, 0x1, URZ ;  /* 0x0000000104047899 */ /* 0x000fe2000800063f */
[----:B------:R-:W0:Y:S11]  /*0330*/  FENCE.VIEW.ASYNC.S ;  /* 0x00000000000073c6 */ /* 0x000e360000000000 */
[----:B0-----:R0:W1:Y:S01]  /*0340*/  SYNCS.EXCH.64 URZ, [UR9], UR4 ;  /* 0x00000004093f75b2 */ /* 0x0010620008000100 */
[----:B------:R0:W2:Y:S01]  /*0350*/  SYNCS.EXCH.64 URZ, [UR9+0x48], UR6 ;  /* 0x00004806093f75b2 */ /* 0x0000a20008000100 */
[----:B------:R0:W3:Y:S01]  /*0360*/  SYNCS.EXCH.64 URZ, [UR9+0x8], UR4 ;  /* 0x00000804093f75b2 */ /* 0x0000e20008000100 */
[----:B------:R0:W4:Y:S01]  /*0370*/  SYNCS.EXCH.64 URZ, [UR9+0x50], UR6 ;  /* 0x00005006093f75b2 */ /* 0x0001220008000100 */
[----:B------:R0:W0:Y:S01]  /*0380*/  SYNCS.EXCH.64 URZ, [UR9+0x10], UR4 ;  /* 0x00001004093f75b2 */ /* 0x0000220008000100 */
        /* <DEDUP_REMOVED lines=13> */
[----:B------:R-:W-:Y:S01]  /*0460*/  NOP ;  /* 0x0000000000007918 */ /* 0x000fe20000000000 */
.L_x_3:
[----:B0-----:R-:W-:Y:S05]  /*0470*/  BSYNC B0 ;  /* 0x0000000000007941 */ /* 0x001fea0003800000 */
.L_x_2:
[----:B------:R-:W0:Y:S01]  /*0480*/  SHFL.IDX PT, R0, R0, RZ, 0x1f ;  /* 0x00001fff00007589 */ /* 0x000e2200000e0000 */
[----:B------:R-:W5:Y:S01]  /*0490*/  LDC R2, c[0x0][0x65c] ;  /* 0x00019700ff027b82 */ /* 0x000f620000000800 */
[----:B------:R-:W-:Y:S01]  /*04a0*/  ELECT P0, URZ, PT ;  /* 0x00000000003f782f */ /* 0x000fe20003800000 */
[----:B------:R-:W-:Y:S01]  /*04b0*/  IMAD.MOV.U32 R3, RZ, RZ, RZ ;  /* 0x000000ffff037224 */ /* 0x000fe200078e00ff */
[----:B------:R-:W-:Y:S01]  /*04c0*/  UMOV UR4, 0x20 ;  /* 0x0000002000047882 */ /* 0x000fe20000000000 */
[----:B------:R-:W-:Y:S01]  /*04d0*/  NOP ;  /* 0x0000000000007918 */ /* 0x000fe20000000000 */
[----:B------:R-:W-:Y:S01]  /*04e0*/  NOP ;  /* 0x0000000000007918 */ /* 0x000fe20000000000 */
[----:B0-----:R-:W-:Y:S02]  /*04f0*/  ISETP.NE.OR P0, PT, R0, RZ, !P0 ;  /* 0x000000ff0000720c */ /* 0x001fe40004705670 */
[----:B-----5:R-:W-:Y:S01]  /*0500*/  ISETP.NE.AND P4, PT, R2, 0x1, PT ;  /* 0x000000010200780c */ /* 0x020fe20003f85270 */
[----:B------:R-:W0:Y:S01]  /*0510*/  S2R R0, SR_CTAID.Y ;  /* 0x0000000000007919 */ /* 0x000e220000002600 */
[----:B------:R-:W5:Y:S09]  /*0520*/  S2R R2, SR_CTAID.X ;  /* 0x0000000000027919 */ /* 0x000f720000002500 */
[----:B------:R-:W-:Y:S01]  /*0530*/  VOTEU.ALL UP0, P0 ;  /* 0x00000000003f7886 */ /* 0x000fe20000000000 */
[----:B------:R-:W-:Y:S01]  /*0540*/  VOTEU.ALL UP1, P0 ;  /* 0x00000000003f7886 */ /* 0x000fe20000020000 */
[----:B------:R-:W5:Y:S01]  /*0550*/  @P4 LDC R7, c[0x0][0x10] ;  /* 0x00000400ff074b82 */ /* 0x000f620000000800 */
[----:B------:R-:W-:-:S02]  /*0560*/  @P4 IMAD.MOV.U32 R5, RZ, RZ, RZ ;  /* 0x000000ffff054224 */ /* 0x000fc400078e00ff */
[----:B------:R-:W-:Y:S01]  /*0570*/  @P4 IMAD.MOV.U32 R11, RZ, RZ, RZ ;  /* 0x000000ffff0b4224 */ /* 0x000fe200078e00ff */
[----:B------:R-:W-:Y:S01]  /*0580*/  @!UP0 UMOV UR6, 0x400 ;  /* 0x0000040000068882 */ /* 0x000fe20000000000 */
[----:B------:R-:W-:-:S04]  /*0590*/  @!UP0 UIADD3 UR4, -UR4, 0x100000, URZ ;  /* 0x0010000004048890 */ /* 0x000fc8000fffe13f */
[----:B------:R-:W-:Y:S02]  /*05a0*/  @!UP0 USHF.L.U32 UR5, UR4, 0xb, URZ ;  /* 0x0000000b04058899 */ /* 0x000fe4000800063f */
[----:B------:R-:W-:Y:S01]  /*05b0*/  @!UP0 USHF.L.U32 UR4, UR4, 0x1, URZ ;  /* 0x0000000104048899 */ /* 0x000fe2000800063f */
[----:B------:R-:W1:Y:S08]  /*05c0*/  @!P4 LDC R9, c[0x0][0xc] ;  /* 0x00000300ff09cb82 */ /* 0x000e700000000800 */
[----:B------:R-:W2:Y:S01]  /*05d0*/  @!UP0 S2UR UR7, SR_CgaCtaId ;  /* 0x00000000000789c3 */ /* 0x000ea20000008800 */
[----:B0-----:R-:W-:-:S04]  /*05e0*/  @P4 IMAD.MOV.U32 R4, RZ, RZ, R0 ;  /* 0x000000ffff044224 */ /* 0x001fc800078e0000 */
[----:B-----5:R-:W-:-:S04]  /*05f0*/  @P4 IMAD.WIDE.U32 R6, R2, R7, R4 ;  /* 0x0000000702064225 */ /* 0x020fc800078e0004 */
[----:B------:R-:W-:Y:S02]  /*0600*/  @P4 IMAD.MOV.U32 R16, RZ, RZ, R6 ;  /* 0x000000ffff104224 */ /* 0x000fe400078e0006 */
[----:B------:R-:W-:Y:S02]  /*0610*/  @P4 IMAD.IADD R17, R7, 0x1, R11 ;  /* 0x0000000107114824 */ /* 0x000fe400078e020b */
[----:B-1----:R-:W-:-:S04]  /*0620*/  @!P4 IMAD.WIDE.U32 R4, R9, R0, R2 ;  /* 0x000000000904c225 */ /* 0x002fc800078e0002 */
[----:B------:R-:W-:Y:S02]  /*0630*/  @!P4 IMAD.MOV.U32 R16, RZ, RZ, R4 ;  /* 0x000000ffff10c224 */ /* 0x000fe400078e0004 */
[----:B------:R-:W-:Y:S01]  /*0640*/  @!P4 IMAD.MOV.U32 R17, RZ, RZ, R5 ;  /* 0x000000ffff11c224 */ /* 0x000fe200078e0005 */
[----:B--2---:R-:W-:Y:S02]  /*0650*/  @!UP0 ULEA UR6, UR7, UR6, 0x18 ;  /* 0x0000000607068291 */ /* 0x004fe4000f8ec03f */
[----:B------:R0:W-:Y:S01]  /*0660*/  STL [R1+0x7c], R16 ;  /* 0x00007c1001007387 */ /* 0x0001e20000100800 */
[----:B------:R-:W-:-:S03]  /*0670*/  VOTEU.ALL UP0, P0 ;  /* 0x00000000003f7886 */ /* 0x000fc60000000000 */
[----:B------:R0:W-:Y:S04]  /*0680*/  STL [R1+0x78], R17 ;  /* 0x0000781101007387 */ /* 0x0001e80000100800 */
[----:B------:R-:W1:Y:S02]  /*0690*/  FENCE.VIEW.ASYNC.S ;  /* 0x00000000000073c6 */ /* 0x000e640000000000 */
[----:B-1----:R0:W3:Y:S01]  /*06a0*/  @!UP0 SYNCS.EXCH.64 URZ, [UR6+0xa0], UR4 ;  /* 0x0000a004063f85b2 */ /* 0x0020e20008000100 */
[----:B------:R0:W3:Y:S01]  /*06b0*/  @!UP1 SYNCS.EXCH.64 URZ, [UR6+0xa8], UR4 ;  /* 0x0000a804063f95b2 */ /* 0x0000e20008000100 */
[----:B------:R-:W-:Y:S01]  /*06c0*/  NOP ;  /* 0x0000000000007918 */ /* 0x000fe20000000000 */
[----:B---34-:R-:W-:Y:S06]  /*06d0*/  BAR.SYNC.DEFER_BLOCKING 0x0 ;  /* 0x0000000000007b1d */ /* 0x018fec0000010000 */
[----:B0-----:R-:W-:Y:S05]  /*06e0*/  @!P1 BRA `(.L_x_4) ;  /* 0x000000e400389947 */ /* 0x001fea0003800000 */
[----:B------:R-:W-:-:S06]  /*06f0*/  UISETP.GT.U32.AND UP0, UPT, UR10, 0x1, UPT ;  /* 0x000000010a00788c */ /* 0x000fcc000bf04070 */
[----:B------:R-:W-:-:S13]  /*0700*/  PLOP3.LUT P0, PT, PT, PT, UP0, 0x80, 0x0 ;  /* 0x000000000000781c */ /* 0x000fda0003f0f008 */
[----:B------:R-:W-:Y:S05]  /*0710*/  @P0 EXIT ;  /* 0x000000000000094d */ /* 0x000fea0003800000 */
[----:B------:R-:W-:Y:S01]  /*0720*/  IMAD.MOV.U32 R6, RZ, RZ, -0x1 ;  /* 0xffffffffff067424 */ /* 0x000fe200078e00ff */
[----:B------:R-:W-:Y:S01]  /*0730*/  ULDC.64 UR4, c[0x0][0x650] ;  /* 0x0001940000047ab9 */ /* 0x000fe20000000a00 */
[----:B------:R-:W-:Y:S01]  /*0740*/  IMAD.MOV.U32 R5, RZ, RZ, -0x1 ;  /* 0xffffffffff057424 */ /* 0x000fe200078e00ff */
[----:B------:R-:W-:Y:S01]  /*0750*/  ISETP.GE.U32.AND P0, PT, R16, UR4, PT ;  /* 0x0000000410007c0c */ /* 0x000fe2000bf06070 */
[----:B------:R-:W-:Y:S01]  /*0760*/  UMOV UR22, 0xffffffff ;  /* 0xffffffff00167882 */ /* 0x000fe20000000000 */
[----:B------:R0:W-:Y:S01]  /*0770*/  STL [R1+0x84], R6 ;  /* 0x0000840601007387 */ /* 0x0001e20000100800 */
[----:B------:R-:W-:Y:S02]  /*0780*/  PRMT R4, RZ, 0x7610, R4 ;  /* 0x00007610ff047816 */ /* 0x000fe40000000004 */
[----:B------:R-:W-:Y:S01]  /*0790*/  ISETP.GE.U32.AND.EX P0, PT, R17, UR5, PT, P0 ;  /* 0x0000000511007c0c */ /* 0x000fe2000bf06100 */
[----:B------:R0:W-:-:S12]  /*07a0*/  STL [R1+0x80], R5 ;  /* 0x0000800501007387 */ /* 0x0001d80000100800 */
[----:B0-----:R-:W-:Y:S05]  /*07b0*/  @P0 BRA `(.L_x_5) ;  /* 0x0000000400680947 */ /* 0x001fea0003800000 */
[----:B------:R-:W0:Y:S01]  /*07c0*/  LDC.64 R12, c[0x0][0x628] ;  /* 0x00018a00ff0c7b82 */ /* 0x000e220000000a00 */
[----:B------:R-:W-:Y:S02]  /*07d0*/  IMAD.MOV.U32 R4, RZ, RZ, R16 ;  /* 0x000000ffff047224 */ /* 0x000fe400078e0010 */
[----:B------:R-:W-:-:S05]  /*07e0*/  IMAD.MOV.U32 R5, RZ, RZ, R17 ;  /* 0x000000ffff057224 */ /* 0x000fca00078e0011 */
[----:B------:R-:W1:Y:S08]  /*07f0*/  LDC R10, c[0x0][0x630] ;  /* 0x00018c00ff0a7b82 */ /* 0x000e700000000800 */
[----:B------:R-:W2:Y:S01]  /*0800*/  LDC.64 R14, c[0x0][0x620] ;  /* 0x00018800ff0e7b82 */ /* 0x000ea20000000a00 */
[----:B0-----:R-:W-:-:S04]  /*0810*/  ISETP.NE.U32.AND P0, PT, R12, RZ, PT ;  /* 0x000000ff0c00720c */ /* 0x001fc80003f05070 */
[----:B------:R-:W-:-:S13]  /*0820*/  ISETP.NE.AND.EX P0, PT, R13, RZ, PT, P0 ;  /* 0x000000ff0d00720c */ /* 0x000fda0003f05300 */
[----:B-12---:R-:W-:Y:S05]  /*0830*/  @!P0 BRA `(.L_x_6) ;  /* 0x0000000000288947 */ /* 0x006fea0003800000 */
[----:B------:R-:W0:Y:S02]  /*0840*/  LDC R9, c[0x0][0x634] ;  /* 0x00018d00ff097b82 */ /* 0x000e240000000800 */
[----:B0-----:R-:W-:-:S05]  /*0850*/  IADD3 R9, P0, R16, R9, RZ ;  /* 0x0000000910097210 */ /* 0x001fca0007f1e0ff */
[----:B------:R-:W-:-:S04]  /*0860*/  IMAD.X R11, RZ, RZ, R17, P0 ;  /* 0x000000ffff0b7224 */ /* 0x000fc800000e0611 */
[----:B------:R-:W-:-:S04]  /*0870*/  IMAD.WIDE.U32 R4, R11, R12, RZ ;  /* 0x0000000c0b047225 */ /* 0x000fc800078e00ff */
[----:B------:R-:W-:-:S04]  /*0880*/  IMAD.WIDE.U32 R6, P0, R9, R13, R4 ;  /* 0x0000000d09067225 */ /* 0x000fc80007800004 */
[----:B------:R-:W-:-:S04]  /*0890*/  IMAD.WIDE.U32 R4, R9, R12, RZ ;  /* 0x0000000c09047225 */ /* 0x000fc800078e00ff */
[----:B------:R-:W-:Y:S01]  /*08a0*/  IMAD.X R9, RZ, RZ, RZ, P0 ;  /* 0x000000ffff097224 */ /* 0x000fe200000e06ff */
[----:B------:R-:W-:Y:S01]  /*08b0*/  IADD3 RZ, P0, R5, R6, RZ ;  /* 0x0000000605ff7210 */ /* 0x000fe20007f1e0ff */
[----:B------:R-:W-:-:S04]  /*08c0*/  IMAD.MOV.U32 R8, RZ, RZ, R7 ;  /* 0x000000ffff087224 */ /* 0x000fc800078e0007 */
[----:B------:R-:W-:-:S08]  /*08d0*/  IMAD.WIDE.U32.X R4, R11, R13, R8, P0 ;  /* 0x0000000d0b047225 */ /* 0x000fd000000e0408 */
.L_x_6:
[-CC-:B------:R-:W-:Y:S01]  /*08e0*/  SHF.R.U64 R24, R4, R10.reuse, R5.reuse ;  /* 0x0000000a04187219 */ /* 0x180fe20000001205 */
[----:B------:R-:W0:Y:S01]  /*08f0*/  LDC R8, c[0x0][0x618] ;  /* 0x00018600ff087b82 */ /* 0x000e220000000800 */
[----:B------:R-:W-:Y:S01]  /*0900*/  SHF.R.U32.HI R4, RZ, R10, R5 ;  /* 0x0000000aff047219 */ /* 0x000fe20000011605 */
[----:B------:R-:W-:Y:S01]  /*0910*/  ULDC UR4, c[0x0][0x150] ;  /* 0x0000540000047ab9 */ /* 0x000fe20000000800 */
[----:B------:R-:W-:Y:S01]  /*0920*/  IADD3 R9, P0, RZ, -R24, RZ ;  /* 0x80000018ff097210 */ /* 0x000fe20007f1e0ff */
[----:B------:R-:W-:Y:S01]  /*0930*/  IMAD.MOV.U32 R5, RZ, RZ, R17 ;  /* 0x000000ffff057224 */ /* 0x000fe200078e0011 */
[----:B------:R-:W-:-:S03]  /*0940*/  I2FP.F32.U32 R3, R2 ;  /* 0x0000000200037245 */ /* 0x000fc60000201000 */
[----:B------:R-:W1:Y:S01]  /*0950*/  LDC.64 R18, c[0x0][0x640] ;  /* 0x00019000ff127b82 */ /* 0x000e620000000a00 */
[----:B------:R-:W-:Y:S02]  /*0960*/  IMAD.X R11, RZ, RZ, ~R4, P0 ;  /* 0x000000ffff0b7224 */ /* 0x000fe400000e0e04 */
[----:B------:R-:W-:Y:S01]  /*0970*/  FMUL R3, R3, UR4 ;  /* 0x0000000403037c20 */ /* 0x000fe20008400000 */
[----:B------:R-:W-:Y:S01]  /*0980*/  IMAD.MOV.U32 R4, RZ, RZ, R16 ;  /* 0x000000ffff047224 */ /* 0x000fe200078e0010 */
[----:B------:R-:W-:Y:S01]  /*0990*/  ULDC UR4, c[0x0][0x154] ;  /* 0x0000550000047ab9 */ /* 0x000fe20000000800 */
[-C--:B------:R-:W-:Y:S02]  /*09a0*/  IMAD R6, R11, R14.reuse, RZ ;  /* 0x0000000e0b067224 */ /* 0x080fe400078e02ff */
[C---:B------:R-:W-:Y:S01]  /*09b0*/  IMAD.WIDE.U32 R4, R9.reuse, R14, R4 ;  /* 0x0000000e09047225 */ /* 0x040fe200078e0004 */
[----:B------:R-:W2:Y:S01]  /*09c0*/  LDC R10, c[0x0][0x608] ;  /* 0x00018200ff0a7b82 */ /* 0x000ea20000000800 */
[----:B------:R-:W3:Y:S02]  /*09d0*/  F2I.U32.TRUNC.NTZ R3, R3 ;  /* 0x0000000300037305 */ /* 0x000ee4000020f000 */
[----:B------:R-:W-:-:S04]  /*09e0*/  IMAD R9, R9, R15, R6 ;  /* 0x0000000f09097224 */ /* 0x000fc800078e0206 */
[----:B------:R-:W-:Y:S01]  /*09f0*/  IMAD.IADD R5, R5, 0x1, R9 ;  /* 0x0000000105057824 */ /* 0x000fe200078e0209 */
[----:B------:R-:W4:Y:S01]  /*0a00*/  LDC R7, c[0x0][0x144] ;  /* 0x00005100ff077b82 */ /* 0x000f220000000800 */
[----:B------:R-:W-:-:S03]  /*0a10*/  IMAD.MOV.U32 R9, RZ, RZ, 0x1 ;  /* 0x00000001ff097424 */ /* 0x000fc600078e00ff */
[----:B0-----:R-:W-:Y:S02]  /*0a20*/  SHF.R.U64 R12, R4, R8, R5 ;  /* 0x00000008040c7219 */ /* 0x001fe40000001205 */
[----:B------:R-:W-:Y:S02]  /*0a30*/  I2FP.F32.U32 R4, R0 ;  /* 0x0000000000047245 */ /* 0x000fe40000201000 */
[----:B------:R-:W0:Y:S01]  /*0a40*/  LDC R14, c[0x0][0x658] ;  /* 0x00019600ff0e7b82 */ /* 0x000e220000000800 */
[----:B-1----:R-:W-:Y:S01]  /*0a50*/  ISETP.NE.U32.AND P0, PT, R18, RZ, PT ;  /* 0x000000ff1200720c */ /* 0x002fe20003f05070 */
[----:B---3--:R-:W-:Y:S02]  /*0a60*/  IMAD.MOV R6, RZ, RZ, -R3 ;  /* 0x000000ffff067224 */ /* 0x008fe400078e0a03 */
[----:B------:R-:W-:Y:S01]  /*0a70*/  FMUL R4, R4, UR4 ;  /* 0x0000000404047c20 */ /* 0x000fe20008400000 */
[----:B------:R-:W-:Y:S01]  /*0a80*/  SHF.R.U32.HI R3, RZ, R8, R5 ;  /* 0x00000008ff037219 */ /* 0x000fe20000011605 */
[----:B------:R-:W-:Y:S01]  /*0a90*/  IMAD.MOV.U32 R5, RZ, RZ, -0x1 ;  /* 0xffffffffff057424 */ /* 0x000fe200078e00ff */
[----:B------:R-:W-:Y:S01]  /*0aa0*/  ISETP.NE.AND.EX P0, PT, R19, RZ, PT, P0 ;  /* 0x000000ff1300720c */ /* 0x000fe20003f05300 */
[----:B------:R1:W3:Y:S01]  /*0ab0*/  F2I.U32.TRUNC.NTZ R11, R4 ;  /* 0x00000004000b7305 */ /* 0x0002e2000020f000 */
[----:B------:R-:W1:Y:S01]  /*0ac0*/  LDC R13, c[0x0][0x148] ;  /* 0x00005200ff0d7b82 */ /* 0x000e620000000800 */
[----:B--2---:R-:W-:-:S02]  /*0ad0*/  SHF.R.U64 R23, R12, R10, R3 ;  /* 0x0000000a0c177219 */ /* 0x004fc40000001203 */
[----:B------:R-:W-:-:S05]  /*0ae0*/  SHF.R.U32.HI R3, RZ, R10, R3 ;  /* 0x0000000aff037219 */ /* 0x000fca0000011603 */
[----:B------:R-:W2:Y:S01]  /*0af0*/  LDC R17, c[0x0][0x600] ;  /* 0x00018000ff117b82 */ /* 0x000ea20000000800 */
[----:B----4-:R-:W-:-:S07]  /*0b00*/  IMAD R8, R7, R6, R2 ;  /* 0x0000000607087224 */ /* 0x010fce00078e0202 */
[----:B------:R-:W4:Y:S01]  /*0b10*/  LDC R16, c[0x0][0x648] ;  /* 0x00019200ff107b82 */ /* 0x000f220000000800 */
[-C--:B0-----:R-:W-:Y:S02]  /*0b20*/  SHF.L.U32 R2, R5, R14.reuse, RZ ;  /* 0x0000000e05027219 */ /* 0x081fe400000006ff */
[--C-:B------:R-:W-:Y:S02]  /*0b30*/  SHF.R.U64 R22, R23, R14, R3.reuse ;  /* 0x0000000e17167219 */ /* 0x100fe40000001203 */
[----:B------:R-:W-:Y:S02]  /*0b40*/  LOP3.LUT R10, RZ, R2, RZ, 0x33, !PT ;  /* 0x00000002ff0a7212 */ /* 0x000fe400078e33ff */
[-C--:B------:R-:W-:Y:S01]  /*0b50*/  SHF.R.U32.HI R3, RZ, R14.reuse, R3 ;  /* 0x0000000eff037219 */ /* 0x080fe20000011603 */
[----:B------:R-:W0:Y:S01]  /*0b60*/  LDC R21, c[0x0][0x638] ;  /* 0x00018e00ff157b82 */ /* 0x000e220000000800 */
[----:B------:R-:W-:Y:S01]  /*0b70*/  SHF.L.U32 R9, R9, R14, RZ ;  /* 0x0000000e09097219 */ /* 0x000fe200000006ff */
[----:B------:R-:W-:-:S06]  /*0b80*/  IMAD.MOV.U32 R2, RZ, RZ, R22 ;  /* 0x000000ffff027224 */ /* 0x000fcc00078e0016 */
[----:B------:R-:W0:Y:S01]  /*0b90*/  LDC R20, c[0x0][0x610] ;  /* 0x00018400ff147b82 */ /* 0x000e220000000800 */
[----:B-1-3--:R-:W-:Y:S05]  /*0ba0*/  @!P0 BRA `(.L_x_7) ;  /* 0x0000000000288947 */ /* 0x00afea0003800000 */
[----:B------:R-:W1:Y:S02]  /*0bb0*/  LDC R7, c[0x0][0x64c] ;  /* 0x00019300ff077b82 */ /* 0x000e640000000800 */
[----:B-1----:R-:W-:-:S05]  /*0bc0*/  IADD3 R7, P0, R22, R7, RZ ;  /* 0x0000000716077210 */ /* 0x002fca0007f1e0ff */
        /* <DEDUP_REMOVED lines=8> */
.L_x_7:
[----:B----4-:R-:W-:Y:S01]  /*0c50*/  SHF.R.U64 R2, R2, R16, R3 ;  /* 0x0000001002027219 */ /* 0x010fe20000001203 */
[----:B--2---:R-:W-:Y:S01]  /*0c60*/  VIADD R3, R17, 0xffffffff ;  /* 0xffffffff11037836 */ /* 0x004fe20000000000 */
[----:B------:R-:W-:Y:S01]  /*0c70*/  LOP3.LUT R10, R23, R10, RZ, 0xc0, !PT ;  /* 0x0000000a170a7212 */ /* 0x000fe200078ec0ff */
[----:B------:R-:W-:Y:S01]  /*0c80*/  IMAD.MOV R11, RZ, RZ, -R11 ;  /* 0x000000ffff0b7224 */ /* 0x000fe200078e0a0b */
[----:B------:R-:W-:Y:S01]  /*0c90*/  R2UR UR22, R24 ;  /* 0x00000000181672ca */ /* 0x000fe200000e0000 */
[----:B------:R-:W-:Y:S01]  /*0ca0*/  IMAD.MOV R4, RZ, RZ, -R2 ;  /* 0x000000ffff047224 */ /* 0x000fe200078e0a02 */
[----:B------:R-:W-:Y:S01]  /*0cb0*/  LOP3.LUT R3, R12, R3, RZ, 0xc0, !PT ;  /* 0x000000030c037212 */ /* 0x000fe200078ec0ff */
[----:B------:R-:W-:Y:S02]  /*0cc0*/  @P4 IMAD R8, R13, R11, R0 ;  /* 0x0000000b0d084224 */ /* 0x000fe400078e0200 */
[----:B------:R-:W-:Y:S02]  /*0cd0*/  IMAD R9, R9, R2, R10 ;  /* 0x0000000209097224 */ /* 0x000fe400078e020a */
[----:B0-----:R-:W-:-:S02]  /*0ce0*/  IMAD R0, R4, R21, R22 ;  /* 0x0000001504007224 */ /* 0x001fc400078e0216 */
[----:B------:R-:W-:Y:S02]  /*0cf0*/  IMAD R8, R9, R20, R8 ;  /* 0x0000001409087224 */ /* 0x000fe400078e0208 */
[----:B------:R-:W-:Y:S02]  /*0d00*/  IMAD R3, R0, R17, R3 ;  /* 0x0000001100037224 */ /* 0x000fe400078e0203 */
[----:B------:R-:W-:-:S03]  /*0d10*/  IMAD.MOV.U32 R4, RZ, RZ, 0x1 ;  /* 0x00000001ff047424 */ /* 0x000fc600078e00ff */
[----:B------:R-:W-:Y:S02]  /*0d20*/  SEL R2, R3, R8, !P4 ;  /* 0x0000000803027207 */ /* 0x000fe40006000000 */
[----:B------:R-:W-:-:S03]  /*0d30*/  SEL R0, R8, R3, !P4 ;  /* 0x0000000308007207 */ /* 0x000fc60006000000 */
[----:B------:R0:W-:Y:S04]  /*0d40*/  STL [R1+0x80], R2 ;  /* 0x0000800201007387 */ /* 0x0001e80000100800 */
[----:B------:R0:W-:Y:S02]  /*0d50*/  STL [R1+0x84], R0 ;  /* 0x0000840001007387 */ /* 0x0001e40000100800 */
.L_x_5:
[----:B------:R-:W-:-:S08]  /*0d60*/  NOP ;  /* 0x0000000000007918 */ /* 0x000fd00000000000 */
[----:B------:R-:W1:Y:S02]  /*0d70*/  USETMAXREG.TRY_ALLOC.CTAPOOL UP0, 0xe8 ;  /* 0x000000e8000079c8 */ /* 0x000e640008000600 */
[----:B-1----:R-:W-:-:S13]  /*0d80*/  PLOP3.LUT P0, PT, PT, PT, UP0, 0x80, 0x0 ;  /* 0x000000000000781c */ /* 0x002fda0003f0f008 */
[----:B------:R-:W-:Y:S05]  /*0d90*/  @!P0 BRA `(.L_x_5) ;  /* 0xfffffffc00f08947 */ /* 0x000fea000383ffff */
[----:B------:R-:W-:Y:S01]  /*0da0*/  ULDC.64 UR4, c[0x0][0x598] ;  /* 0x0001660000047ab9 */ /* 0x000fe20000000a00 */
[----:B------:R-:W-:Y:S01]  /*0db0*/  ULDC.64 UR14, c[0x0][0x208] ;  /* 0x00008200000e7ab9 */ /* 0x000fe20000000a00 */
[----:B------:R-:W-:-:S04]  /*0dc0*/  ISETP.NE.U32.AND P0, PT, RZ, UR4, PT ;  /* 0x00000004ff007c0c */ /* 0x000fc8000bf05070 */
[----:B------:R-:W-:-:S13]  /*0dd0*/  ISETP.NE.AND.EX P0, PT, RZ, UR5, PT, P0 ;  /* 0x00000005ff007c0c */ /* 0x000fda000bf05300 */
[----:B------:R-:W-:Y:S05]  /*0de0*/  @!P0 BRA `(.L_x_8) ;  /* 0x0000000000208947 */ /* 0x000fea0003800000 */
[----:B0-----:R-:W0:Y:S02]  /*0df0*/  LDC.64 R2, c[0x0][0x598] ;  /* 0x00016600ff027b82 */ /* 0x001e240000000a00 */
[----:B0-----:R-:W2:Y:S02]  /*0e00*/  LDG.E.64 R2, desc[UR14][R2.64] ;  /* 0x0000000e02027981 */ /* 0x001ea4000c1e1b00 */
[----:B--2---:R-:W-:-:S04]  /*0e10*/  ISETP.NE.U32.AND P0, PT, R2, RZ, PT ;  /* 0x000000ff0200720c */ /* 0x004fc80003f05070 */
[----:B------:R-:W-:-:S13]  /*0e20*/  ISETP.NE.AND.EX P0, PT, R3, RZ, PT, P0 ;  /* 0x000000ff0300720c */ /* 0x000fda0003f05300 */
[----:B------:R-:W-:Y:S05]  /*0e30*/  @!P0 BRA `(.L_x_8) ;  /* 0x00000000000c8947 */ /* 0x000fea0003800000 */
[----:B------:R-:W2:Y:S02]  /*0e40*/  LD.E R2, desc[UR14][R2.64] ;  /* 0x0000000e02027980 */ /* 0x000ea4000c101900 */
[----:B--2---:R-:W-:Y:S01]  /*0e50*/  R2UR UR20, R2 ;  /* 0x00000000021472ca */ /* 0x004fe200000e0000 */
[----:B------:R-:W-:-:S14]  /*0e60*/  BRA `(.L_x_9) ;  /* 0x0000000000247947 */ /* 0x000fdc0003800000 */
.L_x_8:
[----:B------:R-:W-:Y:S02]  /*0e70*/  ULDC.64 UR4, c[0x0][0x588] ;  /* 0x0001620000047ab9 */ /* 0x000fe40000000a00 */
[----:B------:R-:W-:-:S04]  /*0e80*/  ISETP.NE.U32.AND P0, PT, RZ, UR4, PT ;  /* 0x00000004ff007c0c */ /* 0x000fc8000bf05070 */
[----:B------:R-:W-:-:S13]  /*0e90*/  ISETP.NE.AND.EX P0, PT, RZ, UR5, PT, P0 ;  /* 0x00000005ff007c0c */ /* 0x000fda000bf05300 */
[----:B------:R-:W-:Y:S05]  /*0ea0*/  @!P0 BRA `(.L_x_10) ;  /* 0x0000000000108947 */ /* 0x000fea0003800000 */
[----:B0-----:R-:W0:Y:S02]  /*0eb0*/  LDC.64 R2, c[0x0][0x588] ;  /* 0x00016200ff027b82 */ /* 0x001e240000000a00 */
[----:B0-----:R-:W2:Y:S02]  /*0ec0*/  LDG.E R2, desc[UR14][R2.64] ;  /* 0x0000000e02027981 */ /* 0x001ea4000c1e1900 */
[----:B--2---:R-:W-:Y:S01]  /*0ed0*/  R2UR UR20, R2 ;  /* 0x00000000021472ca */ /* 0x004fe200000e0000 */
[----:B------:R-:W-:-:S14]  /*0ee0*/  BRA `(.L_x_9) ;  /* 0x0000000000047947 */ /* 0x000fdc0003800000 */
.L_x_10:
[----:B------:R-:W-:-:S05]  /*0ef0*/  ULDC UR20, c[0x0][0x580] ;  /* 0x0001600000147ab9 */ /* 0x000fca0000000800 */
.L_x_9:
[----:B------:R-:W-:Y:S02]  /*0f00*/  ULDC.64 UR4, c[0x0][0x5a0] ;  /* 0x0001680000047ab9 */ /* 0x000fe40000000a00 */
        /* <DEDUP_REMOVED lines=11> */
.L_x_11:
        /* <DEDUP_REMOVED lines=8> */
.L_x_13:
[----:B------:R-:W-:-:S05]  /*1040*/  ULDC UR21, c[0x0][0x584] ;  /* 0x0001610000157ab9 */ /* 0x000fca0000000800 */
.L_x_12:
[----:B------:R-:W-:-:S13]  /*1050*/  LOP3.LUT P0, RZ, R4, 0xff, RZ, 0xc0, !PT ;  /* 0x000000ff04ff7812 */ /* 0x000fda000780c0ff */
[----:B------:R-:W-:Y:S05]  /*1060*/  @!P0 EXIT ;  /* 0x000000000000894d */ /* 0x000fea0003800000 */
[----:B------:R-:W-:Y:S01]  /*1070*/  ULDC UR4, c[0x0][0x28c] ;  /* 0x0000a30000047ab9 */ /* 0x000fe20000000800 */
[----:B------:R-:W-:Y:S02]  /*1080*/  ULOP3.LUT UR23, UR13, 0x1, URZ, 0xfc, !UPT ;  /* 0x000000010d177892 */ /* 0x000fe4000f8efc3f */
[----:B------:R-:W-:-:S04]  /*1090*/  UIADD3 UR4, UR4, 0x3f, URZ ;  /* 0x0000003f04047890 */ /* 0x000fc8000fffe03f */
[----:B------:R-:W-:-:S04]  /*10a0*/  USHF.R.S32.HI UR5, URZ, 0x1f, UR4 ;  /* 0x0000001f3f057899 */ /* 0x000fc80008011404 */
[----:B------:R-:W-:-:S03]  /*10b0*/  ULEA.HI UR5, UR5, UR4, URZ, 0x6 ;  /* 0x0000000405057291 */ /* 0x000fc6000f8f303f */
[----:B------:R-:W-:Y:S01]  /*10c0*/  UMOV UR4, URZ ;  /* 0x0000003f00047c82 */ /* 0x000fe20008000000 */
[----:B------:R-:W-:-:S03]  /*10d0*/  USHF.R.S32.HI UR9, URZ, 0x6, UR5 ;  /* 0x000000063f097899 */ /* 0x000fc60008011405 */
[----:B------:R-:W-:-:S09]  /*10e0*/  UMOV UR5, URZ ;  /* 0x0000003f00057c82 */ /* 0x000fd20008000000 */
.L_x_294:
[----:B0-----:R-:W0:Y:S01]  /*10f0*/  S2R R0, SR_TID.X ;  /* 0x0000000000007919 */ /* 0x001e220000002100 */
[----:B-1----:R-:W1:Y:S01]  /*1100*/  S2UR UR17, SR_CgaCtaId ;  /* 0x00000000001179c3 */ /* 0x002e620000008800 */
[----:B------:R-:W-:Y:S01]  /*1110*/  UMOV UR16, 0x400 ;  /* 0x0000040000107882 */ /* 0x000fe20000000000 */
[----:B------:R-:W-:Y:S01]  /*1120*/  UMOV UR6, URZ ;  /* 0x0000003f00067c82 */ /* 0x000fe20008000000 */
[----:B------:R-:W-:Y:S01]  /*1130*/  STL [R1+0x74], RZ ;  /* 0x000074ff01007387 */ /* 0x000fe20000100800 */
[----:B------:R-:W-:Y:S01]  /*1140*/  UMOV UR7, URZ ;  /* 0x0000003f00077c82 */ /* 0x000fe20008000000 */
[----:B------:R-:W-:Y:S01]  /*1150*/  UMOV UR8, URZ ;  /* 0x0000003f00087c82 */ /* 0x000fe20008000000 */
[----:B------:R-:W-:Y:S01]  /*1160*/  CS2R R4, SRZ ;  /* 0x0000000000047805 */ /* 0x000fe2000001ff00 */
[----:B------:R-:W-:Y:S01]  /*1170*/  STL [R1+0x70], RZ ;  /* 0x000070ff01007387 */ /* 0x000fe20000100800 */
[----:B--2---:R-:W2:Y:S01]  /*1180*/  LDC R2, c[0x0][0x28c] ;  /* 0x0000a300ff027b82 */ /* 0x004ea20000000800 */
[----:B------:R-:W-:-:S02]  /*1190*/  CS2R R6, SRZ ;  /* 0x0000000000067805 */ /* 0x000fc4000001ff00 */
[----:B------:R-:W-:Y:S01]  /*11a0*/  CS2R R8, SRZ ;  /* 0x0000000000087805 */ /* 0x000fe2000001ff00 */
[----:B------:R-:W-:Y:S01]  /*11b0*/  STL [R1+0x6c], RZ ;  /* 0x00006cff01007387 */ /* 0x000fe20000100800 */
[----:B------:R-:W-:Y:S02]  /*11c0*/  CS2R R10, SRZ ;  /* 0x00000000000a7805 */ /* 0x000fe4000001ff00 */
[----:B------:R-:W-:Y:S02]  /*11d0*/  CS2R R12, SRZ ;  /* 0x00000000000c7805 */ /* 0x000fe4000001ff00 */
[----:B------:R-:W-:Y:S01]  /*11e0*/  CS2R R14, SRZ ;  /* 0x00000000000e7805 */ /* 0x000fe2000001ff00 */
[----:B------:R-:W-:Y:S01]  /*11f0*/  STL [R1+0x68], RZ ;  /* 0x000068ff01007387 */ /* 0x000fe20000100800 */
[----:B------:R-:W-:Y:S02]  /*1200*/  CS2R R16, SRZ ;  /* 0x0000000000107805 */ /* 0x000fe4000001ff00 */
        /* <DEDUP_REMOVED lines=13> */
[----:B------:R-:W-:Y:S02]  /*12e0*/  CS2R R166, SRZ ;  /* 0x0000000000a67805 */ /* 0x000fe4000001ff00 */
[----:B0-----:R-:W-:Y:S01]  /*12f0*/  LOP3.LUT R0, R0, 0x80, RZ, 0xc0, !PT ;  /* 0x0000008000007812 */ /* 0x001fe200078ec0ff */
[----:B------:R-:W-:Y:S01]  /*1300*/  STL [R1+0x58], RZ ;  /* 0x000058ff01007387 */ /* 0x000fe20000100800 */
[----:B--2---:R-:W-:-:S02]  /*1310*/  ISETP.GE.AND P0, PT, R2, 0x1, PT ;  /* 0x000000010200780c */ /* 0x004fc40003f06270 */
[----:B------:R-:W-:Y:S02]  /*1320*/  CS2R R2, SRZ ;  /* 0x0000000000027805 */ /* 0x000fe4000001ff00 */
[----:B------:R-:W-:Y:S01]  /*1330*/  SHF.R.U32.HI R0, RZ, 0x7, R0 ;  /* 0x00000007ff007819 */ /* 0x000fe20000011600 */
[----:B------:R-:W-:Y:S01]  /*1340*/  STL [R1+0x54], RZ ;  /* 0x000054ff01007387 */ /* 0x000fe20000100800 */
[----:B------:R-:W-:Y:S02]  /*1350*/  CS2R R168, SRZ ;  /* 0x0000000000a87805 */ /* 0x000fe4000001ff00 */
[----:B------:R-:W-:Y:S02]  /*1360*/  CS2R R170, SRZ ;  /* 0x0000000000aa7805 */ /* 0x000fe4000001ff00 */
[----:B------:R-:W-:Y:S01]  /*1370*/  CS2R R172, SRZ ;  /* 0x0000000000ac7805 */ /* 0x000fe2000001ff00 */
[----:B------:R-:W-:Y:S01]  /*1380*/  STL [R1+0x50], RZ ;  /* 0x000050ff01007387 */ /* 0x000fe20000100800 */
[----:B------:R-:W-:-:S02]  /*1390*/  CS2R R174, SRZ ;  /* 0x0000000000ae7805 */ /* 0x000fc4000001ff00 */
[----:B------:R-:W-:Y:S02]  /*13a0*/  CS2R R176, SRZ ;  /* 0x0000000000b07805 */ /* 0x000fe4000001ff00 */
[----:B------:R-:W-:Y:S01]  /*13b0*/  CS2R R178, SRZ ;  /* 0x0000000000b27805 */ /* 0x000fe2000001ff00 */
[----:B------:R-:W0:Y:S01]  /*13c0*/  SHFL.IDX PT, R0, R0, RZ, 0x1f ;  /* 0x00001fff00007589 */ /* 0x000e2200000e0000 */
[----:B------:R-:W-:Y:S02]  /*13d0*/  CS2R R180, SRZ ;  /* 0x0000000000b47805 */ /* 0x000fe4000001ff00 */
[----:B------:R-:W-:Y:S02]  /*13e0*/  CS2R R182, SRZ ;  /* 0x0000000000b67805 */ /* 0x000fe4000001ff00 */
[----:B------:R-:W-:Y:S01]  /*13f0*/  CS2R R184, SRZ ;  /* 0x0000000000b87805 */ /* 0x000fe2000001ff00 */
[----:B------:R2:W-:Y:S01]  /*1400*/  STL [R1+0x4c], RZ ;  /* 0x00004cff01007387 */ /* 0x0005e20000100800 */
[----:B------:R-:W-:-:S02]  /*1410*/  CS2R R186, SRZ ;  /* 0x0000000000ba7805 */ /* 0x000fc4000001ff00 */
[----:B------:R-:W-:Y:S02]  /*1420*/  CS2R R188, SRZ ;  /* 0x0000000000bc7805 */ /* 0x000fe4000001ff00 */
[----:B------:R-:W-:Y:S01]  /*1430*/  CS2R R190, SRZ ;  /* 0x0000000000be7805 */ /* 0x000fe2000001ff00 */
[----:B------:R2:W-:Y:S01]  /*1440*/  STL [R1+0x48], RZ ;  /* 0x000048ff01007387 */ /* 0x0005e20000100800 */
        /* <DEDUP_REMOVED lines=14> */
[----:B------:R-:W-:Y:S02]  /*1530*/  CS2R R214, SRZ ;  /* 0x0000000000d67805 */ /* 0x000fe4000001ff00 */
[----:B0-----:R-:W-:Y:S01]  /*1540*/  R2UR UR11, R0 ;  /* 0x00000000000b72ca */ /* 0x001fe200000e0000 */
[----:B------:R2:W-:Y:S01]  /*1550*/  STL [R1+0x38], RZ ;  /* 0x000038ff01007387 */ /* 0x0005e20000100800 */
[----:B------:R-:W-:Y:S01]  /*1560*/  IMAD.MOV.U32 R0, RZ, RZ, RZ ;  /* 0x000000ffff007224 */ /* 0x000fe200078e00ff */
[----:B------:R-:W-:Y:S02]  /*1570*/  CS2R R216, SRZ ;  /* 0x0000000000d87805 */ /* 0x000fe4000001ff00 */
[----:B------:R-:W-:Y:S01]  /*1580*/  CS2R R218, SRZ ;  /* 0x0000000000da7805 */ /* 0x000fe2000001ff00 */
[----:B------:R2:W-:Y:S01]  /*1590*/  STL [R1+0x34], RZ ;  /* 0x000034ff01007387 */ /* 0x0005e20000100800 */
[----:B------:R-:W-:-:S02]  /*15a0*/  CS2R R220, SRZ ;  /* 0x0000000000dc7805 */ /* 0x000fc4000001ff00 */
[----:B------:R-:W-:Y:S02]  /*15b0*/  CS2R R222, SRZ ;  /* 0x0000000000de7805 */ /* 0x000fe4000001ff00 */
[----:B------:R-:W-:Y:S01]  /*15c0*/  CS2R R224, SRZ ;  /* 0x0000000000e07805 */ /* 0x000fe2000001ff00 */
[----:B------:R2:W-:Y:S01]  /*15d0*/  STL [R1+0x30], RZ ;  /* 0x000030ff01007387 */ /* 0x0005e20000100800 */
[----:B------:R-:W-:Y:S01]  /*15e0*/  IMAD.MOV.U32 R226, RZ, RZ, RZ ;  /* 0x000000ffffe27224 */ /* 0x000fe200078e00ff */
[----:B------:R-:W-:Y:S01]  /*15f0*/  CS2R R88, SRZ ;  /* 0x0000000000587805 */ /* 0x000fe2000001ff00 */
[----:B------:R-:W-:Y:S01]  /*1600*/  IMAD.U32 R227, RZ, RZ, UR4 ;  /* 0x00000004ffe37e24 */ /* 0x000fe2000f8e00ff */
[----:B------:R2:W-:Y:S01]  /*1610*/  STL [R1+0x2c], RZ ;  /* 0x00002cff01007387 */ /* 0x0005e20000100800 */
[----:B------:R-:W-:Y:S01]  /*1620*/  ULEA.HI UR10, UR11, UR11, URZ, 0x1 ;  /* 0x0000000b0b0a7291 */ /* 0x000fe2000f8f083f */
[----:B------:R-:W-:Y:S02]  /*1630*/  CS2R R90, SRZ ;  /* 0x00000000005a7805 */ /* 0x000fe4000001ff00 */
[----:B------:R-:W-:Y:S01]  /*1640*/  CS2R R92, SRZ ;  /* 0x00000000005c7805 */ /* 0x000fe2000001ff00 */
[----:B------:R2:W-:Y:S01]  /*1650*/  STL [R1+0x28], RZ ;  /* 0x000028ff01007387 */ /* 0x0005e20000100800 */
[----:B------:R-:W-:Y:S01]  /*1660*/  ULOP3.LUT UR12, UR10, 0xffffe, URZ, 0xc0, !UPT ;  /* 0x000ffffe0a0c7892 */ /* 0x000fe2000f8ec03f */
[----:B------:R-:W-:Y:S01]  /*1670*/  CS2R R94, SRZ ;  /* 0x00000000005e7805 */ /* 0x000fe2000001ff00 */
[----:B-1----:R-:W-:Y:S01]  /*1680*/  ULEA UR10, UR17, UR16, 0x18 ;  /* 0x00000010110a7291 */ /* 0x002fe2000f8ec03f */
[----:B------:R2:W-:Y:S01]  /*1690*/  STL [R1+0x24], RZ ;  /* 0x000024ff01007387 */ /* 0x0005e20000100800 */
[----:B------:R-:W-:Y:S01]  /*16a0*/  UIADD3 UR12, UR11, -UR12, URZ ;  /* 0x8000000c0b0c7290 */ /* 0x000fe2000fffe03f */
[----:B------:R-:W-:-:S02]  /*16b0*/  CS2R R96, SRZ ;  /* 0x0000000000607805 */ /* 0x000fc4000001ff00 */
[----:B------:R-:W-:Y:S01]  /*16c0*/  CS2R R98, SRZ ;  /* 0x0000000000627805 */ /* 0x000fe2000001ff00 */
[----:B------:R2:W-:Y:S01]  /*16d0*/  STL [R1+0x20], RZ ;  /* 0x000020ff01007387 */ /* 0x0005e20000100800 */
[----:B------:R-:W-:Y:S01]  /*16e0*/  ULEA UR12, UR12, UR10, 0xc ;  /* 0x0000000a0c0c7291 */ /* 0x000fe2000f8e603f */
[----:B------:R-:W-:Y:S02]  /*16f0*/  CS2R R100, SRZ ;  /* 0x0000000000647805 */ /* 0x000fe4000001ff00 */
[----:B------:R-:W-:Y:S01]  /*1700*/  CS2R R102, SRZ ;  /* 0x0000000000667805 */ /* 0x000fe2000001ff00 */
[----:B------:R2:W-:Y:S01]  /*1710*/  STL [R1+0x1c], RZ ;  /* 0x00001cff01007387 */ /* 0x0005e20000100800 */
[----:B------:R-:W-:Y:S01]  /*1720*/  UIADD3 UR12, UR12, 0x180, URZ ;  /* 0x000001800c0c7890 */ /* 0x000fe2000fffe03f */
[----:B------:R-:W-:Y:S02]  /*1730*/  CS2R R104, SRZ ;  /* 0x0000000000687805 */ /* 0x000fe4000001ff00 */
[----:B------:R-:W-:Y:S01]  /*1740*/  CS2R R106, SRZ ;  /* 0x00000000006a7805 */ /* 0x000fe2000001ff00 */
[----:B------:R2:W-:Y:S01]  /*1750*/  STL [R1+0x18], RZ ;  /* 0x000018ff01007387 */ /* 0x0005e20000100800 */
[----:B------:R-:W-:Y:S01]  /*1760*/  USHF.R.U32.HI UR11, URZ, 0x4, UR12 ;  /* 0x000000043f0b7899 */ /* 0x000fe2000801160c */
[----:B------:R-:W-:-:S02]  /*1770*/  CS2R R108, SRZ ;  /* 0x00000000006c7805 */ /* 0x000fc4000001ff00 */
[----:B------:R-:W-:Y:S01]  /*1780*/  CS2R R110, SRZ ;  /* 0x00000000006e7805 */ /* 0x000fe2000001ff00 */
[----:B------:R2:W-:Y:S01]  /*1790*/  STL [R1+0x14], RZ ;  /* 0x000014ff01007387 */ /* 0x0005e20000100800 */
[----:B------:R-:W-:Y:S01]  /*17a0*/  ULOP3.LUT UR11, UR11, 0x3fff, URZ, 0xc0, !UPT ;  /* 0x00003fff0b0b7892 */ /* 0x000fe2000f8ec03f */
[----:B------:R-:W-:Y:S01]  /*17b0*/  CS2R R112, SRZ ;  /* 0x0000000000707805 */ /* 0x000fe2000001ff00 */
[----:B------:R-:W-:Y:S01]  /*17c0*/  UMOV UR12, UR5 ;  /* 0x00000005000c7c82 */ /* 0x000fe20008000000 */
        /* <DEDUP_REMOVED lines=16> */
[----:B------:R2:W-:Y:S01]  /*18d0*/  STL [R1], RZ ;  /* 0x000000ff01007387 */ /* 0x0005e20000100800 */
[----:B------:R-:W-:Y:S02]  /*18e0*/  CS2R R138, SRZ ;  /* 0x00000000008a7805 */ /* 0x000fe4000001ff00 */
[----:B------:R-:W-:Y:S02]  /*18f0*/  CS2R R140, SRZ ;  /* 0x00000000008c7805 */ /* 0x000fe4000001ff00 */
[----:B------:R-:W-:Y:S02]  /*1900*/  CS2R R142, SRZ ;  /* 0x00000000008e7805 */ /* 0x000fe4000001ff00 */
[----:B------:R-:W-:-:S02]  /*1910*/  CS2R R144, SRZ ;  /* 0x0000000000907805 */ /* 0x000fc4000001ff00 */
[----:B------:R-:W-:Y:S02]  /*1920*/  CS2R R146, SRZ ;  /* 0x0000000000927805 */ /* 0x000fe4000001ff00 */
[----:B------:R-:W-:Y:S02]  /*1930*/  CS2R R148, SRZ ;  /* 0x0000000000947805 */ /* 0x000fe4000001ff00 */
[----:B------:R-:W-:Y:S02]  /*1940*/  CS2R R150, SRZ ;  /* 0x0000000000967805 */ /* 0x000fe4000001ff00 */
[----:B------:R-:W-:Y:S02]  /*1950*/  CS2R R24, SRZ ;  /* 0x0000000000187805 */ /* 0x000fe4000001ff00 */
[----:B---34-:R-:W-:Y:S02]  /*1960*/  CS2R R26, SRZ ;  /* 0x00000000001a7805 */ /* 0x018fe4000001ff00 */
[----:B------:R-:W-:-:S02]  /*1970*/  CS2R R28, SRZ ;  /* 0x00000000001c7805 */ /* 0x000fc4000001ff00 */
[----:B------:R-:W-:Y:S02]  /*1980*/  CS2R R30, SRZ ;  /* 0x00000000001e7805 */ /* 0x000fe4000001ff00 */
[----:B------:R-:W-:Y:S02]  /*1990*/  CS2R R32, SRZ ;  /* 0x0000000000207805 */ /* 0x000fe4000001ff00 */
        /* <DEDUP_REMOVED lines=26> */
[----:B------:R-:W-:Y:S01]  /*1b40*/  CS2R R86, SRZ ;  /* 0x0000000000567805 */ /* 0x000fe2000001ff00 */
[----:B--2---:R-:W-:Y:S06]  /*1b50*/  @!P0 BRA `(.L_x_14) ;  /* 0x0000001000888947 */ /* 0x004fec0003800000 */
[----:B------:R-:W-:-:S06]  /*1b60*/  UISETP.NE.AND UP0, UPT, UR23, 0x3, UPT ;  /* 0x000000031700788c */ /* 0x000fcc000bf05270 */
[----:B------:R-:W-:-:S13]  /*1b70*/  PLOP3.LUT P1, PT, PT, PT, UP0, 0x80, 0x0 ;  /* 0x000000000000781c */ /* 0x000fda0003f2f008 */
[----:B------:R-:W-:Y:S05]  /*1b80*/  @!P1 BRA `(.L_x_15) ;  /* 0x0000000000049947 */ /* 0x000fea0003800000 */
[----:B------:R-:W-:Y:S01]  /*1b90*/  BPT.TRAP 0x1 ;  /* 0x000000040000795c */ /* 0x000fe20000300000 */
.L_x_15:
[----:B------:R-:W-:Y:S01]  /*1ba0*/  ULEA UR6, UR5, UR10, 0x3 ;  /* 0x0000000a05067291 */ /* 0x000fe2000f8e183f */
[----:B------:R-:W-:-:S05]  /*1bb0*/  IMAD.U32 R0, RZ, RZ, UR4 ;  /* 0x00000004ff007e24 */ /* 0x000fca000f8e00ff */
[----:B------:R-:W-:-:S04]  /*1bc0*/  SHF.L.U32 R0, R0, 0x1f, RZ ;  /* 0x0000001f00007819 */ /* 0x000fc800000006ff */
[----:B------:R0:W1:Y:S01]  /*1bd0*/  SYNCS.PHASECHK.TRANS64.TRYWAIT P0, [UR6], R0 ;  /* 0x00000000ff0075a7 */ /* 0x0000620008000146 */
[----:B------:R-:W-:Y:S05]  /*1be0*/  @!P1 BRA `(.L_x_16) ;  /* 0x0000000000049947 */ /* 0x000fea0003800000 */
[----:B------:R-:W-:Y:S01]  /*1bf0*/  BPT.TRAP 0x1 ;  /* 0x000000040000795c */ /* 0x000fe20000300000 */
.L_x_16:
[----:B-1----:R-:W-:Y:S05]  /*1c00*/  @P0 BRA `(.L_x_17) ;  /* 0x0000000000080947 */ /* 0x002fea0003800000 */
[----:B------:R-:W1:Y:S02]  /*1c10*/  SYNCS.PHASECHK.TRANS64.TRYWAIT P0, [UR6], R0 ;  /* 0x00000000ff0075a7 */ /* 0x000e640008000146 */
[----:B-1----:R-:W-:Y:S05]  /*1c20*/  @!P0 BRA `(.L_x_18) ;  /* 0x000000e800548947 */ /* 0x002fea0003800000 */
.L_x_17:
[----:B------:R-:W-:Y:S01]  /*1c30*/  UIADD3 UR6, UR10, 0x24180, URZ ;  /* 0x000241800a067890 */ /* 0x000fe2000fffe03f */
[----:B------:R-:W-:Y:S01]  /*1c40*/  WARPGROUP.ARRIVE ;  /* 0x00000000000079c5 */ /* 0x000fe20000000000 */
[----:B------:R-:W-:Y:S01]  /*1c50*/  ULOP3.LUT UR7, UR11, 0x10000, URZ, 0xfc, !UPT ;  /* 0x000100000b077892 */ /* 0x000fe2000f8efc3f */
[----:B------:R2:W-:Y:S01]  /*1c60*/  STL [R1+0x74], RZ ;  /* 0x000074ff01007387 */ /* 0x0005e20000100800 */
[----:B------:R-:W-:Y:S01]  /*1c70*/  USHF.R.U32.HI UR6, URZ, 0x4, UR6 ;  /* 0x000000043f067899 */ /* 0x000fe20008011606 */
[----:B01----:R-:W-:Y:S01]  /*1c80*/  IMAD.MOV.U32 R0, RZ, RZ, RZ ;  /* 0x000000ffff007224 */ /* 0x003fe200078e00ff */
[----:B------:R-:W-:Y:S01]  /*1c90*/  ULEA UR7, UR5, UR7, 0xa ;  /* 0x0000000705077291 */ /* 0x000fe2000f8e503f */
[----:B------:R2:W-:Y:S01]  /*1ca0*/  STL [R1+0x70], RZ ;  /* 0x000070ff01007387 */ /* 0x0005e20000100800 */
[----:B------:R-:W-:Y:S01]  /*1cb0*/  ULOP3.LUT UR6, UR6, 0x3fff, URZ, 0xc0, !UPT ;  /* 0x00003fff06067892 */ /* 0x000fe2000f8ec03f */
[----:B------:R-:W-:Y:S01]  /*1cc0*/  CS2R R2, SRZ ;  /* 0x0000000000027805 */ /* 0x000fe2000001ff00 */
[----:B------:R-:W-:Y:S01]  /*1cd0*/  UMOV UR17, 0x80000020 ;  /* 0x8000002000117882 */ /* 0x000fe20000000000 */
[----:B------:R-:W-:Y:S01]  /*1ce0*/  UMOV UR19, 0x80000020 ;  /* 0x8000002000137882 */ /* 0x000fe20000000000 */
[----:B------:R-:W-:Y:S01]  /*1cf0*/  ULOP3.LUT UR6, UR6, 0x10000, URZ, 0xfc, !UPT ;  /* 0x0001000006067892 */ /* 0x000fe2000f8efc3f */
[----:B------:R2:W-:Y:S01]  /*1d00*/  STL [R1+0x6c], RZ ;  /* 0x00006cff01007387 */ /* 0x0005e20000100800 */
[----:B------:R-:W-:Y:S01]  /*1d10*/  UMOV UR16, UR7 ;  /* 0x0000000700107c82 */ /* 0x000fe20008000000 */
[----:B------:R-:W-:Y:S01]  /*1d20*/  CS2R R4, SRZ ;  /* 0x0000000000047805 */ /* 0x000fe2000001ff00 */
[----:B------:R-:W-:Y:S01]  /*1d30*/  ULEA UR8, UR5, UR6, 0x9 ;  /* 0x0000000605087291 */ /* 0x000fe2000f8e483f */
[----:B------:R2:W-:Y:S01]  /*1d40*/  STL [R1+0x68], RZ ;  /* 0x000068ff01007387 */ /* 0x0005e20000100800 */
[----:B------:R-:W-:Y:S01]  /*1d50*/  CS2R R6, SRZ ;  /* 0x0000000000067805 */ /* 0x000fe2000001ff00 */
[----:B------:R-:W-:Y:S01]  /*1d60*/  UMOV UR6, 0x2 ;  /* 0x0000000200067882 */ /* 0x000fe20000000000 */
[----:B------:R-:W-:Y:S01]  /*1d70*/  CS2R R8, SRZ ;  /* 0x0000000000087805 */ /* 0x000fe2000001ff00 */
[----:B------:R2:W-:Y:S01]  /*1d80*/  STL [R1+0x64], RZ ;  /* 0x000064ff01007387 */ /* 0x0005e20000100800 */
[----:B------:R-:W-:Y:S01]  /*1d90*/  CS2R R10, SRZ ;  /* 0x00000000000a7805 */ /* 0x000fe2000001ff00 */
[----:B------:R-:W-:Y:S01]  /*1da0*/  UMOV UR18, UR8 ;  /* 0x0000000800127c82 */ /* 0x000fe20008000000 */
[----:B------:R-:W-:Y:S01]  /*1db0*/  CS2R R12, SRZ ;  /* 0x00000000000c7805 */ /* 0x000fe2000001ff00 */
[----:B------:R-:W-:Y:S01]  /*1dc0*/  QGMMA.64x128x32.F32.E4M3.E5M2 R88, gdesc[UR16], RZ, !UPT ;  /* 0x01e00000105879f3 */ /* 0x000fe2000c7028ff */
[----:B------:R-:W-:Y:S01]  /*1dd0*/  UIADD3 UR16, UR7, 0x200, URZ ;  /* 0x0000020007107890 */ /* 0x000fe2000fffe03f */
[----:B------:R2:W-:Y:S01]  /*1de0*/  STL [R1+0x60], RZ ;  /* 0x000060ff01007387 */ /* 0x0005e20000100800 */
[----:B------:R-:W-:Y:S01]  /*1df0*/  UMOV UR17, 0x80000020 ;  /* 0x8000002000117882 */ /* 0x000fe20000000000 */
[----:B------:R-:W-:-:S02]  /*1e00*/  CS2R R14, SRZ ;  /* 0x00000000000e7805 */ /* 0x000fc4000001ff00 */
[----:B------:R-:W-:Y:S01]  /*1e10*/  CS2R R16, SRZ ;  /* 0x0000000000107805 */ /* 0x000fe2000001ff00 */
[----:B------:R2:W-:Y:S01]  /*1e20*/  STL [R1+0x5c], RZ ;  /* 0x00005cff01007387 */ /* 0x0005e20000100800 */
[----:B------:R-:W-:Y:S02]  /*1e30*/  CS2R R18, SRZ ;  /* 0x0000000000127805 */ /* 0x000fe4000001ff00 */
[----:B------:R-:W-:Y:S02]  /*1e40*/  CS2R R20, SRZ ;  /* 0x0000000000147805 */ /* 0x000fe4000001ff00 */
[----:B------:R-:W-:Y:S01]  /*1e50*/  CS2R R22, SRZ ;  /* 0x0000000000167805 */ /* 0x000fe2000001ff00 */
[----:B------:R2:W-:Y:S01]  /*1e60*/  STL [R1+0x58], RZ ;  /* 0x000058ff01007387 */ /* 0x0005e20000100800 */
[----:B------:R-:W-:Y:S01]  /*1e70*/  CS2R R152, SRZ ;  /* 0x0000000000987805 */ /* 0x000fe2000001ff00 */
[----:B------:R-:W-:Y:S01]  /*1e80*/  QGMMA.64x128x32.F32.E4M3.E5M2 R24, gdesc[UR16], RZ, !UPT ;  /* 0x01e00000101879f3 */ /* 0x000fe2000c7028ff */
[----:B------:R-:W-:Y:S01]  /*1e90*/  UIADD3 UR16, UR7, 0x2, URZ ;  /* 0x0000000207107890 */ /* 0x000fe2000fffe03f */
[----:B------:R2:W-:Y:S01]  /*1ea0*/  STL [R1+0x54], RZ ;  /* 0x000054ff01007387 */ /* 0x0005e20000100800 */
[----:B------:R-:W-:Y:S01]  /*1eb0*/  UIADD3 UR18, UR8, 0x2, URZ ;  /* 0x0000000208127890 */ /* 0x000fe2000fffe03f */
[----:B------:R-:W-:Y:S01]  /*1ec0*/  CS2R R154, SRZ ;  /* 0x00000000009a7805 */ /* 0x000fe2000001ff00 */
[----:B------:R-:W-:Y:S01]  /*1ed0*/  UMOV UR17, 0x80000020 ;  /* 0x8000002000117882 */ /* 0x000fe20000000000 */
        /* <DEDUP_REMOVED lines=9> */
[----:B------:R-:W-:Y:S02]  /*1f70*/  CS2R R166, SRZ ;  /* 0x0000000000a67805 */ /* 0x000fe4000001ff00 */
        /* <DEDUP_REMOVED lines=39> */
[----:B------:R-:W-:-:S03]  /*21f0*/  IMAD.MOV.U32 R226, RZ, RZ, RZ ;  /* 0x000000ffffe27224 */ /* 0x000fc600078e00ff */
[----:B------:R2:W-:Y:S04]  /*2200*/  STL [R1+0x1c], RZ ;  /* 0x00001cff01007387 */ /* 0x0005e80000100800 */
[----:B------:R2:W-:Y:S04]  /*2210*/  STL [R1+0x18], RZ ;  /* 0x000018ff01007387 */ /* 0x0005e80000100800 */
[----:B------:R2:W-:Y:S04]  /*2220*/  STL [R1+0x14], RZ ;  /* 0x000014ff01007387 */ /* 0x0005e80000100800 */
[----:B------:R2:W-:Y:S04]  /*2230*/  STL [R1+0x10], RZ ;  /* 0x000010ff01007387 */ /* 0x0005e80000100800 */
[----:B------:R2:W-:Y:S04]  /*2240*/  STL [R1+0xc], RZ ;  /* 0x00000cff01007387 */ /* 0x0005e80000100800 */
[----:B------:R2:W-:Y:S04]  /*2250*/  STL [R1+0x8], RZ ;  /* 0x000008ff01007387 */ /* 0x0005e80000100800 */
[----:B------:R2:W-:Y:S04]  /*2260*/  STL [R1+0x4], RZ ;  /* 0x000004ff01007387 */ /* 0x0005e80000100800 */
[----:B------:R2:W-:Y:S01]  /*2270*/  STL [R1], RZ ;  /* 0x000000ff01007387 */ /* 0x0005e20000100800 */
[----:B------:R-:W-:Y:S01]  /*2280*/  QGMMA.64x128x32.F32.E4M3.E5M2 R88, gdesc[UR16], R88 ;  /* 0x01e00000105879f3 */ /* 0x000fe20008702858 */
[----:B------:R-:W-:Y:S01]  /*2290*/  UIADD3 UR16, UR7, 0x202, URZ ;  /* 0x0000020207107890 */ /* 0x000fe2000fffe03f */
[----:B------:R-:W-:-:S02]  /*22a0*/  UMOV UR17, 0x80000020 ;  /* 0x8000002000117882 */ /* 0x000fc40000000000 */
[----:B------:R-:W-:Y:S02]  /*22b0*/  ULDC UR7, c[0x0][0x50c] ;  /* 0x0001430000077ab9 */ /* 0x000fe40000000800 */
[----:B------:R-:W-:-:S04]  /*22c0*/  UISETP.NE.AND UP0, UPT, UR7, 0x2, UPT ;  /* 0x000000020700788c */ /* 0x000fc8000bf05270 */
[----:B------:R-:W-:Y:S02]  /*22d0*/  USEL UR7, URZ, 0x1, UP0 ;  /* 0x000000013f077887 */ /* 0x000fe40008000000 */
[----:B------:R-:W-:Y:S04]  /*22e0*/  QGMMA.64x128x32.F32.E4M3.E5M2 R24, gdesc[UR16], R24, gsb0 ;  /* 0x01e00000101879f3 */ /* 0x000fe80008002818 */
[----:B------:R-:W-:-:S13]  /*22f0*/  ISETP.NE.AND P0, PT, RZ, UR7, PT ;  /* 0x00000007ff007c0c */ /* 0x000fda000bf05270 */
[----:B--2---:R-:W-:Y:S05]  /*2300*/  @!P0 BRA `(.L_x_19) ;  /* 0x0000000800808947 */ /* 0x004fea0003800000 */
[----:B------:R-:W-:Y:S02]  /*2310*/  WARPGROUP.DEPBAR.LE gsb0, 0x0 ;  /* 0x00008000000079c5 */ /* 0x000fe40000010000 */
[----:B------:R-:W-:-:S01]  /*2320*/  FADD R227, RZ, R58 ;  /* 0x0000003affe37221 */ /* 0x000fc20000000000 */
[----:B------:R-:W-:Y:S01]  /*2330*/  FADD R226, RZ, R88 ;  /* 0x00000058ffe27221 */ /* 0x000fe20000000000 */
[----:B------:R-:W-:-:S01]  /*2340*/  FADD R225, RZ, R89 ;  /* 0x00000059ffe17221 */ /* 0x000fc20000000000 */
[----:B------:R-:W-:Y:S01]  /*2350*/  FADD R224, RZ, R90 ;  /* 0x0000005affe07221 */ /* 0x000fe20000000000 */
[----:B------:R-:W-:-:S01]  /*2360*/  FADD R223, RZ, R91 ;  /* 0x0000005bffdf7221 */ /* 0x000fc20000000000 */
[----:B------:R0:W-:Y:S01]  /*2370*/  STL [R1], R227 ;  /* 0x000000e301007387 */ /* 0x0001e20000100800 */
[----:B------:R-:W-:-:S01]  /*2380*/  FADD R222, RZ, R92 ;  /* 0x0000005cffde7221 */ /* 0x000fc20000000000 */
[----:B------:R-:W-:Y:S01]  /*2390*/  FADD R221, RZ, R93 ;  /* 0x0000005dffdd7221 */ /* 0x000fe20000000000 */
[----:B------:R-:W-:-:S01]  /*23a0*/  FADD R220, RZ, R94 ;  /* 0x0000005effdc7221 */ /* 0x000fc20000000000 */
[----:B------:R-:W-:Y:S01]  /*23b0*/  FADD R219, RZ, R95 ;  /* 0x0000005fffdb7221 */ /* 0x000fe20000000000 */
[----:B------:R-:W-:-:S01]  /*23c0*/  FADD R218, RZ, R96 ;  /* 0x00000060ffda7221 */ /* 0x000fc20000000000 */
[----:B------:R-:W-:Y:S01]  /*23d0*/  FADD R217, RZ, R97 ;  /* 0x00000061ffd97221 */ /* 0x000fe20000000000 */
[----:B------:R-:W-:-:S01]  /*23e0*/  FADD R216, RZ, R98 ;  /* 0x00000062ffd87221 */ /* 0x000fc20000000000 */
[----:B------:R-:W-:Y:S01]  /*23f0*/  FADD R215, RZ, R99 ;  /* 0x00000063ffd77221 */ /* 0x000fe20000000000 */
[----:B------:R-:W-:-:S01]  /*2400*/  FADD R214, RZ, R100 ;  /* 0x00000064ffd67221 */ /* 0x000fc20000000000 */
[----:B0-----:R-:W-:Y:S01]  /*2410*/  FADD R227, RZ, R59 ;  /* 0x0000003bffe37221 */ /* 0x001fe20000000000 */
[----:B------:R-:W-:-:S01]  /*2420*/  FADD R213, RZ, R101 ;  /* 0x00000065ffd57221 */ /* 0x000fc20000000000 */
[----:B------:R-:W-:Y:S01]  /*2430*/  FADD R212, RZ, R102 ;  /* 0x00000066ffd47221 */ /* 0x000fe20000000000 */
[----:B------:R-:W-:-:S01]  /*2440*/  FADD R211, RZ, R103 ;  /* 0x00000067ffd37221 */ /* 0x000fc20000000000 */
[----:B------:R-:W-:Y:S01]  /*2450*/  FADD R210, RZ, R104 ;  /* 0x00000068ffd27221 */ /* 0x000fe20000000000 */
[----:B------:R0:W-:Y:S01]  /*2460*/  STL [R1+0x4], R227 ;  /* 0x000004e301007387 */ /* 0x0001e20000100800 */
        /* <DEDUP_REMOVED lines=93> */
[----:B------:R-:W-:Y:S01]  /*2a40*/  UMOV UR6, URZ ;  /* 0x0000003f00067c82 */ /* 0x000fe20008000000 */
[----:B0-----:R-:W-:-:S05]  /*2a50*/  FADD R227, RZ, R66 ;  /* 0x00000042ffe37221 */ /* 0x001fca0000000000 */
[----:B------:R0:W-:Y:S02]  /*2a60*/  STL [R1+0x20], R227 ;  /* 0x000020e301007387 */ /* 0x0001e40000100800 */
        /* <DEDUP_REMOVED lines=42> */
.L_x_19:
[----:B------:R-:W-:-:S04]  /*2d10*/  UIADD3 UR12, UR5, 0x1, URZ ;  /* 0x00000001050c7890 */ /* 0x000fc8000fffe03f */
[----:B------:R-:W-:-:S04]  /*2d20*/  UISETP.NE.AND UP0, UPT, UR12, 0x9, UPT ;  /* 0x000000090c00788c */ /* 0x000fc8000bf05270 */
[----:B------:R-:W-:Y:S02]  /*2d30*/  USEL UR8, URZ, 0x1, UP0 ;  /* 0x000000013f087887 */ /* 0x000fe40008000000 */
[----:B------:R-:W-:Y:S02]  /*2d40*/  USEL UR12, UR12, URZ, UP0 ;  /* 0x0000003f0c0c7287 */ /* 0x000fe40008000000 */
[----:B------:R-:W-:-:S06]  /*2d50*/  ULOP3.LUT UR8, UR4, UR8, URZ, 0x3c, !UPT ;  /* 0x0000000804087292 */ /* 0x000fcc000f8e3c3f */
[----:B0-----:R-:W-:Y:S01]  /*2d60*/  IMAD.U32 R227, RZ, RZ, UR8 ;  /* 0x00000008ffe37e24 */ /* 0x001fe2000f8e00ff */
[----:B------:R-:W-:-:S06]  /*2d70*/  UMOV UR8, 0x1 ;  /* 0x0000000100087882 */ /* 0x000fcc0000000000 */
.L_x_14:
[----:B------:R-:W-:-:S04]  /*2d80*/  UISETP.LT.AND UP0, UPT, UR9, 0x1, UPT ;  /* 0x000000010900788c */ /* 0x000fc8000bf01270 */
[----:B------:R-:W-:-:S04]  /*2d90*/  USEL UR16, UR9, 0x1, UP0 ;  /* 0x0000000109107887 */ /* 0x000fc80008000000 */
[----:B------:R-:W-:-:S04]  /*2da0*/  UIADD3 UR16, UR9, -UR16, URZ ;  /* 0x8000001009107290 */ /* 0x000fc8000fffe03f */
[----:B------:R-:W-:-:S06]  /*2db0*/  UISETP.GE.AND UP0, UPT, UR16, 0x1, UPT ;  /* 0x000000011000788c */ /* 0x000fcc000bf06270 */
[----:B------:R-:W-:-:S13]  /*2dc0*/  PLOP3.LUT P0, PT, PT, PT, UP0, 0x80, 0x0 ;  /* 0x000000000000781c */ /* 0x000fda0003f0f008 */
[----:B------:R-:W-:Y:S05]  /*2dd0*/  @!P0 BRA `(.L_x_20) ;  /* 0x0000001000a48947 */ /* 0x000fea0003800000 */
[----:B------:R-:W-:Y:S01]  /*2de0*/  IMAD.U32 R228, RZ, RZ, UR16 ;  /* 0x00000010ffe47e24 */ /* 0x000fe2000f8e00ff */
[----:B------:R-:W-:Y:S01]  /*2df0*/  UMOV UR24, UR5 ;  /* 0x0000000500187c82 */ /* 0x000fe20008000000 */
[----:B------:R-:W-:-:S05]  /*2e00*/  ULDC UR25, c[0x0][0x50c] ;  /* 0x0001430000197ab9 */ /* 0x000fca0000000800 */
.L_x_28:
[----:B------:R-:W-:-:S06]  /*2e10*/  UISETP.NE.AND UP0, UPT, UR23, 0x3, UPT ;  /* 0x000000031700788c */ /* 0x000fcc000bf05270 */
[----:B------:R-:W-:-:S13]  /*2e20*/  PLOP3.LUT P1, PT, PT, PT, UP0, 0x80, 0x0 ;  /* 0x000000000000781c */ /* 0x000fda0003f2f008 */
[----:B01----:R-:W-:Y:S05]  /*2e30*/  @!P1 BRA `(.L_x_21) ;  /* 0x0000000000049947 */ /* 0x003fea0003800000 */
[----:B------:R-:W-:Y:S01]  /*2e40*/  BPT.TRAP 0x1 ;  /* 0x000000040000795c */ /* 0x000fe20000300000 */
.L_x_21:
[----:B------:R-:W0:Y:S01]  /*2e50*/  S2UR UR16, SR_CgaCtaId ;  /* 0x00000000001079c3 */ /* 0x000e220000008800 */
[----:B------:R-:W-:Y:S01]  /*2e60*/  UMOV UR10, 0x400 ;  /* 0x00000400000a7882 */ /* 0x000fe20000000000 */
[----:B------:R-:W-:Y:S01]  /*2e70*/  SHF.L.U32 R229, R227, 0x1f, RZ ;  /* 0x0000001fe3e57819 */ /* 0x000fe200000006ff */
[----:B0-----:R-:W-:-:S04]  /*2e80*/  ULEA UR10, UR16, UR10, 0x18 ;  /* 0x0000000a100a7291 */ /* 0x001fc8000f8ec03f */
[----:B------:R-:W-:-:S09]  /*2e90*/  ULEA UR16, UR12, UR10, 0x3 ;  /* 0x0000000a0c107291 */ /* 0x000fd2000f8e183f */
[----:B------:R0:W1:Y:S01]  /*2ea0*/  SYNCS.PHASECHK.TRANS64.TRYWAIT P0, [UR16], R229 ;  /* 0x000000e5ff0075a7 */ /* 0x0000620008000150 */
[----:B------:R-:W-:Y:S05]  /*2eb0*/  @!P1 BRA `(.L_x_22) ;  /* 0x0000000000049947 */ /* 0x000fea0003800000 */
[----:B------:R-:W-:Y:S01]  /*2ec0*/  BPT.TRAP 0x1 ;  /* 0x000000040000795c */ /* 0x000fe20000300000 */
.L_x_22:
[----:B-1----:R-:W-:Y:S05]  /*2ed0*/  @P0 BRA `(.L_x_23) ;  /* 0x0000000000080947 */ /* 0x002fea0003800000 */
[----:B------:R-:W1:Y:S02]  /*2ee0*/  SYNCS.PHASECHK.TRANS64.TRYWAIT P0, [UR16], R229 ;  /* 0x000000e5ff0075a7 */ /* 0x000e640008000150 */
[----:B-1----:R-:W-:Y:S05]  /*2ef0*/  @!P0 BRA `(.L_x_24) ;  /* 0x000000d400b88947 */ /* 0x002fea0003800000 */
.L_x_23:
[----:B------:R-:W-:Y:S01]  /*2f00*/  UIADD3 UR16, UR10, 0x24180, URZ ;  /* 0x000241800a107890 */ /* 0x000fe2000fffe03f */
[----:B------:R-:W-:Y:S01]  /*2f10*/  WARPGROUP.ARRIVE ;  /* 0x00000000000079c5 */ /* 0x000fe20000000000 */
[----:B------:R-:W-:Y:S02]  /*2f20*/  UISETP.NE.AND UP0, UPT, UR7, URZ, UPT ;  /* 0x0000003f0700728c */ /* 0x000fe4000bf05270 */
[----:B------:R-:W-:Y:S02]  /*2f30*/  USHF.R.U32.HI UR16, URZ, 0x4, UR16 ;  /* 0x000000043f107899 */ /* 0x000fe40008011610 */
[----:B------:R-:W-:Y:S02]  /*2f40*/  USEL UR8, UR8, URZ, !UP0 ;  /* 0x0000003f08087287 */ /* 0x000fe4000c000000 */
[----:B------:R-:W-:Y:S02]  /*2f50*/  ULOP3.LUT UR16, UR16, 0x3fff, URZ, 0xc0, !UPT ;  /* 0x00003fff10107892 */ /* 0x000fe4000f8ec03f */
[----:B------:R-:W-:-:S02]  /*2f60*/  UISETP.NE.U32.AND UP0, UPT, UR8, URZ, UPT ;  /* 0x0000003f0800728c */ /* 0x000fc4000bf05070 */
[----:B------:R-:W-:Y:S02]  /*2f70*/  ULOP3.LUT UR7, UR11, 0x10000, URZ, 0xfc, !UPT ;  /* 0x000100000b077892 */ /* 0x000fe4000f8efc3f */
[----:B------:R-:W-:Y:S02]  /*2f80*/  ULOP3.LUT UR8, UR16, 0x10000, URZ, 0xfc, !UPT ;  /* 0x0001000010087892 */ /* 0x000fe4000f8efc3f */
[----:B------:R-:W-:Y:S02]  /*2f90*/  ULEA UR7, UR12, UR7, 0xa ;  /* 0x000000070c077291 */ /* 0x000fe4000f8e503f */
[----:B------:R-:W-:Y:S01]  /*2fa0*/  ULEA UR8, UR12, UR8, 0x9 ;  /* 0x000000080c087291 */ /* 0x000fe2000f8e483f */
[----:B------:R-:W-:Y:S01]  /*2fb0*/  UMOV UR17, 0x80000020 ;  /* 0x8000002000117882 */ /* 0x000fe20000000000 */
[----:B------:R-:W-:Y:S01]  /*2fc0*/  UMOV UR19, 0x80000020 ;  /* 0x8000002000137882 */ /* 0x000fe20000000000 */
[----:B------:R-:W-:Y:S02]  /*2fd0*/  UIADD3 UR6, UR6, 0x2, URZ ;  /* 0x0000000206067890 */ /* 0x000fe4000fffe03f */
[----:B------:R-:W-:-:S02]  /*2fe0*/  UMOV UR16, UR7 ;  /* 0x0000000700107c82 */ /* 0x000fc40008000000 */
[----:B------:R-:W-:Y:S02]  /*2ff0*/  UMOV UR18, UR8 ;  /* 0x0000000800127c82 */ /* 0x000fe40008000000 */
[----:B------:R-:W-:Y:S01]  /*3000*/  QGMMA.64x128x32.F32.E4M3.E5M2 R88, gdesc[UR16], R88, UP0 ;  /* 0x01e00000105879f3 */ /* 0x000fe2000bf02858 */
[----:B------:R-:W-:Y:S01]  /*3010*/  UIADD3 UR16, UR7, 0x200, URZ ;  /* 0x0000020007107890 */ /* 0x000fe2000fffe03f */
[----:B------:R-:W-:-:S10]  /*3020*/  UMOV UR17, 0x80000020 ;  /* 0x8000002000117882 */ /* 0x000fd40000000000 */
[----:B------:R-:W-:Y:S01]  /*3030*/  QGMMA.64x128x32.F32.E4M3.E5M2 R24, gdesc[UR16], R24, UP0 ;  /* 0x01e00000101879f3 */ /* 0x000fe2000bf02818 */
[----:B------:R-:W-:Y:S02]  /*3040*/  UIADD3 UR16, UR7, 0x2, URZ ;  /* 0x0000000207107890 */ /* 0x000fe4000fffe03f */
[----:B------:R-:W-:Y:S01]  /*3050*/  UIADD3 UR18, UR8, 0x2, URZ ;  /* 0x0000000208127890 */ /* 0x000fe2000fffe03f */
[----:B------:R-:W-:Y:S01]  /*3060*/  UMOV UR17, 0x80000020 ;  /* 0x8000002000117882 */ /* 0x000fe20000000000 */
[----:B------:R-:W-:Y:S01]  /*3070*/  UMOV UR19, 0x80000020 ;  /* 0x8000002000137882 */ /* 0x000fe20000000000 */
[----:B------:R-:W-:-:S06]  /*3080*/  UISETP.NE.AND UP0, UPT, UR6, UR25, UPT ;  /* 0x000000190600728c */ /* 0x000fcc000bf05270 */
[----:B------:R-:W-:Y:S01]  /*3090*/  QGMMA.64x128x32.F32.E4M3.E5M2 R88, gdesc[UR16], R88 ;  /* 0x01e00000105879f3 */ /* 0x000fe20008702858 */
[----:B------:R-:W-:Y:S01]  /*30a0*/  UIADD3 UR16, UR7, 0x202, URZ ;  /* 0x0000020207107890 */ /* 0x000fe2000fffe03f */
[----:B------:R-:W-:Y:S01]  /*30b0*/  UMOV UR17, 0x80000020 ;  /* 0x8000002000117882 */ /* 0x000fe20000000000 */
[----:B------:R-:W-:-:S06]  /*30c0*/  USEL UR7, URZ, 0x1, UP0 ;  /* 0x000000013f077887 */ /* 0x000fcc0008000000 */
[----:B------:R-:W-:-:S03]  /*30d0*/  ISETP.NE.AND P0, PT, RZ, UR7, PT ;  /* 0x00000007ff007c0c */ /* 0x000fc6000bf05270 */
[----:B------:R-:W-:Y:S03]  /*30e0*/  QGMMA.64x128x32.F32.E4M3.E5M2 R24, gdesc[UR16], R24, gsb0 ;  /* 0x01e00000101879f3 */ /* 0x000fe60008002818 */
[----:B------:R-:W-:-:S07]  /*30f0*/  WARPGROUP.DEPBAR.LE gsb0, 0x1 ;  /* 0x00008000000079c5 */ /* 0x000fce0000010100 */
[----:B------:R-:W-:Y:S05]  /*3100*/  @!P0 BRA `(.L_x_25) ;  /* 0x0000000c00808947 */ /* 0x000fea0003800000 */
[----:B------:R-:W-:Y:S02]  /*3110*/  WARPGROUP.DEPBAR.LE gsb0, 0x0 ;  /* 0x00008000000079c5 */ /* 0x000fe40000010000 */
[----:B------:R-:W-:-:S01]  /*3120*/  FADD R226, R88, R226 ;  /* 0x000000e258e27221 */ /* 0x000fc20000000000 */
[----:B------:R-:W-:Y:S01]  /*3130*/  FADD R225, R89, R225 ;  /* 0x000000e159e17221 */ /* 0x000fe20000000000 */
[----:B------:R1:W-:Y:S01]  /*3140*/  STL [R1+0x88], R227 ;  /* 0x000088e301007387 */ /* 0x0003e20000100800 */
[----:B------:R-:W-:-:S01]  /*3150*/  FADD R224, R90, R224 ;  /* 0x000000e05ae07221 */ /* 0x000fc20000000000 */
[----:B------:R-:W-:Y:S01]  /*3160*/  FADD R223, R91, R223 ;  /* 0x000000df5bdf7221 */ /* 0x000fe20000000000 */
[----:B------:R-:W-:-:S01]  /*3170*/  FADD R222, R92, R222 ;  /* 0x000000de5cde7221 */ /* 0x000fc20000000000 */
[----:B------:R-:W-:Y:S01]  /*3180*/  FADD R221, R93, R221 ;  /* 0x000000dd5ddd7221 */ /* 0x000fe20000000000 */
[----:B-1----:R-:W2:Y:S04]  /*3190*/  LDL.LU R227, [R1+0x30] ;  /* 0x0000300001e37983 */ /* 0x002ea80000300800 */
[----:B------:R1:W-:Y:S01]  /*31a0*/  STL [R1+0x8c], R226 ;  /* 0x00008ce201007387 */ /* 0x0003e20000100800 */
[----:B------:R-:W-:-:S01]  /*31b0*/  FADD R220, R94, R220 ;  /* 0x000000dc5edc7221 */ /* 0x000fc20000000000 */
[----:B------:R-:W-:-:S02]  /*31c0*/  FADD R219, R95, R219 ;  /* 0x000000db5fdb7221 */ /* 0x000fc40000000000 */
[----:B-1----:R-:W3:Y:S04]  /*31d0*/  LDL.LU R226, [R1+0x2c] ;  /* 0x00002c0001e27983 */ /* 0x002ee80000300800 */
[----:B------:R1:W-:Y:S01]  /*31e0*/  STL [R1+0x90], R225 ;  /* 0x000090e101007387 */ /* 0x0003e20000100800 */
[----:B------:R-:W-:-:S03]  /*31f0*/  FADD R218, R96, R218 ;  /* 0x000000da60da7221 */ /* 0x000fc60000000000 */
[----:B-1----:R-:W4:Y:S04]  /*3200*/  LDL.LU R225, [R1+0x28] ;  /* 0x0000280001e17983 */ /* 0x002f280000300800 */
        /* <DEDUP_REMOVED lines=9> */
[----:B------:R1:W-:Y:S04]  /*32a0*/  STL [R1+0xa0], R221 ;  /* 0x0000a0dd01007387 */ /* 0x0003e80000100800 */
        /* <DEDUP_REMOVED lines=12> */
[----:B-1----:R-:W4:Y:S01]  /*3370*/  LDL.LU R215, [R1] ;  /* 0x0000000001d77983 */ /* 0x002f220000300800 */
[----:B------:R-:W-:-:S01]  /*3380*/  FADD R214, R100, R214 ;  /* 0x000000d664d67221 */ /* 0x000fc20000000000 */
[----:B------:R-:W-:Y:S01]  /*3390*/  FADD R213, R101, R213 ;  /* 0x000000d565d57221 */ /* 0x000fe20000000000 */
[----:B------:R-:W-:-:S01]  /*33a0*/  FADD R212, R102, R212 ;  /* 0x000000d466d47221 */ /* 0x000fc20000000000 */
[----:B------:R-:W-:Y:S01]  /*33b0*/  FADD R211, R103, R211 ;  /* 0x000000d367d37221 */ /* 0x000fe20000000000 */
[----:B------:R-:W-:-:S01]  /*33c0*/  FADD R210, R104, R210 ;  /* 0x000000d268d27221 */ /* 0x000fc20000000000 */
[----:B------:R-:W-:Y:S01]  /*33d0*/  STL [R1+0xbc], R214 ;  /* 0x0000bcd601007387 */ /* 0x000fe20000100800 */
        /* <DEDUP_REMOVED lines=11> */
[----:B------:R1:W-:Y:S01]  /*3490*/  STL [R1+0xc8], R211 ;  /* 0x0000c8d301007387 */ /* 0x0003e20000100800 */
[----:B------:R-:W-:-:S01]  /*34a0*/  FADD R200, R114, R200 ;  /* 0x000000c872c87221 */ /* 0x000fc20000000000 */
[----:B------:R-:W-:Y:S01]  /*34b0*/  FADD R199, R115, R199 ;  /* 0x000000c773c77221 */ /* 0x000fe20000000000 */
        /* <DEDUP_REMOVED lines=69> */
[----:B-----5:R-:W-:Y:S01]  /*3910*/  FADD R0, R57, R0 ;  /* 0x0000000039007221 */ /* 0x020fe20000000000 */
[----:B--2---:R-:W-:-:S01]  /*3920*/  FADD R227, R70, R227 ;  /* 0x000000e346e37221 */ /* 0x004fc20000000000 */
[----:B---3--:R-:W-:Y:S01]  /*3930*/  FADD R226, R69, R226 ;  /* 0x000000e245e27221 */ /* 0x008fe20000000000 */
[----:B----4-:R-:W-:-:S01]  /*3940*/  FADD R225, R68, R225 ;  /* 0x000000e144e17221 */ /* 0x010fc20000000000 */
        /* <DEDUP_REMOVED lines=9> */
[----:B------:R-:W-:-:S05]  /*39e0*/  FADD R215, R58, R215 ;  /* 0x000000d73ad77221 */ /* 0x000fca0000000000 */
[----:B------:R2:W-:Y:S04]  /*39f0*/  STL [R1], R215 ;  /* 0x000000d701007387 */ /* 0x0005e80000100800 */
[----:B------:R3:W-:Y:S04]  /*3a00*/  STL [R1+0x4], R216 ;  /* 0x000004d801007387 */ /* 0x0007e80000100800 */
        /* <DEDUP_REMOVED lines=8> */
[----:B-1----:R-:W4:Y:S04]  /*3a90*/  LDL.LU R211, [R1+0x34] ;  /* 0x0000340001d37983 */ /* 0x002f280000300800 */
[----:B------:R1:W-:Y:S04]  /*3aa0*/  STL [R1+0x28], R225 ;  /* 0x000028e101007387 */ /* 0x0003e80000100800 */
[----:B------:R-:W4:Y:S04]  /*3ab0*/  LDL.LU R212, [R1+0x38] ;  /* 0x0000380001d47983 */ /* 0x000f280000300800 */
[----:B------:R1:W-:Y:S04]  /*3ac0*/  STL [R1+0x2c], R226 ;  /* 0x00002ce201007387 */ /* 0x0003e80000100800 */
[----:B------:R-:W4:Y:S04]  /*3ad0*/  LDL.LU R213, [R1+0x3c] ;  /* 0x00003c0001d57983 */ /* 0x000f280000300800 */
[----:B------:R1:W-:Y:S04]  /*3ae0*/  STL [R1+0x30], R227 ;  /* 0x000030e301007387 */ /* 0x0003e80000100800 */
[----:B------:R-:W4:Y:S04]  /*3af0*/  LDL.LU R214, [R1+0x40] ;  /* 0x0000400001d67983 */ /* 0x000f280000300800 */
[----:B--2---:R-:W2:Y:S04]  /*3b00*/  LDL.LU R215, [R1+0x44] ;  /* 0x0000440001d77983 */ /* 0x004ea80000300800 */
[----:B---3--:R-:W3:Y:S04]  /*3b10*/  LDL.LU R216, [R1+0x48] ;  /* 0x0000480001d87983 */ /* 0x008ee80000300800 */
[----:B----4-:R-:W4:Y:S04]  /*3b20*/  LDL.LU R217, [R1+0x4c] ;  /* 0x00004c0001d97983 */ /* 0x010f280000300800 */
[----:B0-----:R-:W4:Y:S04]  /*3b30*/  LDL.LU R218, [R1+0x50] ;  /* 0x0000500001da7983 */ /* 0x001f280000300800 */
[----:B------:R-:W4:Y:S04]  /*3b40*/  LDL.LU R219, [R1+0x54] ;  /* 0x0000540001db7983 */ /* 0x000f280000300800 */
[----:B------:R-:W4:Y:S04]  /*3b50*/  LDL.LU R220, [R1+0x58] ;  /* 0x0000580001dc7983 */ /* 0x000f280000300800 */
[----:B------:R-:W4:Y:S04]  /*3b60*/  LDL.LU R221, [R1+0x5c] ;  /* 0x00005c0001dd7983 */ /* 0x000f280000300800 */
[----:B------:R-:W4:Y:S04]  /*3b70*/  LDL.LU R222, [R1+0x60] ;  /* 0x0000600001de7983 */ /* 0x000f280000300800 */
[----:B------:R-:W4:Y:S04]  /*3b80*/  LDL.LU R223, [R1+0x64] ;  /* 0x0000640001df7983 */ /* 0x000f280000300800 */
[----:B------:R-:W4:Y:S04]  /*3b90*/  LDL.LU R224, [R1+0x68] ;  /* 0x0000680001e07983 */ /* 0x000f280000300800 */
[----:B-1----:R-:W4:Y:S04]  /*3ba0*/  LDL.LU R225, [R1+0x6c] ;  /* 0x00006c0001e17983 */ /* 0x002f280000300800 */
[----:B------:R-:W4:Y:S04]  /*3bb0*/  LDL.LU R226, [R1+0x70] ;  /* 0x0000700001e27983 */ /* 0x000f280000300800 */
[----:B------:R-:W4:Y:S01]  /*3bc0*/  LDL.LU R227, [R1+0x74] ;  /* 0x0000740001e37983 */ /* 0x000f220000300800 */
[----:B------:R-:W-:-:S05]  /*3bd0*/  FADD R211, R71, R211 ;  /* 0x000000d347d37221 */ /* 0x000fca0000000000 */
[----:B------:R0:W-:Y:S01]  /*3be0*/  STL [R1+0x34], R211 ;  /* 0x000034d301007387 */ /* 0x0001e20000100800 */
[----:B------:R-:W-:-:S03]  /*3bf0*/  FADD R212, R72, R212 ;  /* 0x000000d448d47221 */ /* 0x000fc60000000000 */
[----:B0-----:R1:W5:Y:S01]  /*3c00*/  LDL.LU R211, [R1+0xc8] ;  /* 0x0000c80001d37983 */ /* 0x0013620000300800 */
[----:B------:R-:W-:-:S03]  /*3c10*/  FADD R213, R73, R213 ;  /* 0x000000d549d57221 */ /* 0x000fc60000000000 */
[----:B------:R0:W-:Y:S01]  /*3c20*/  STL [R1+0x38], R212 ;  /* 0x000038d401007387 */ /* 0x0001e20000100800 */
[----:B------:R-:W-:-:S01]  /*3c30*/  FADD R214, R74, R214 ;  /* 0x000000d64ad67221 */ /* 0x000fc20000000000 */
[----:B--2---:R-:W-:Y:S02]  /*3c40*/  FADD R215, R75, R215 ;  /* 0x000000d74bd77221 */ /* 0x004fe40000000000 */
[----:B0-----:R1:W5:Y:S01]  /*3c50*/  LDL.LU R212, [R1+0xc4] ;  /* 0x0000c40001d47983 */ /* 0x0013620000300800 */
[----:B---3--:R-:W-:-:S03]  /*3c60*/  FADD R216, R76, R216 ;  /* 0x000000d84cd87221 */ /* 0x008fc60000000000 */
[----:B------:R0:W-:Y:S01]  /*3c70*/  STL [R1+0x3c], R213 ;  /* 0x00003cd501007387 */ /* 0x0001e20000100800 */
[----:B----4-:R-:W-:-:S03]  /*3c80*/  FADD R217, R77, R217 ;  /* 0x000000d94dd97221 */ /* 0x010fc60000000000 */
[----:B0-----:R1:W5:Y:S01]  /*3c90*/  LDL.LU R213, [R1+0xc0] ;  /* 0x0000c00001d57983 */ /* 0x0013620000300800 */
[----:B------:R-:W-:-:S03]  /*3ca0*/  FADD R218, R78, R218 ;  /* 0x000000da4eda7221 */ /* 0x000fc60000000000 */
[----:B------:R0:W-:Y:S01]  /*3cb0*/  STL [R1+0x40], R214 ;  /* 0x000040d601007387 */ /* 0x0001e20000100800 */
[----:B------:R-:W-:-:S01]  /*3cc0*/  FADD R219, R79, R219 ;  /* 0x000000db4fdb7221 */ /* 0x000fc20000000000 */
[----:B------:R-:W-:Y:S02]  /*3cd0*/  FADD R220, R80, R220 ;  /* 0x000000dc50dc7221 */ /* 0x000fe40000000000 */
[----:B0-----:R1:W5:Y:S04]  /*3ce0*/  LDL.LU R214, [R1+0xbc] ;  /* 0x0000bc0001d67983 */ /* 0x0013680000300800 */
[----:B------:R0:W-:Y:S01]  /*3cf0*/  STL [R1+0x44], R215 ;  /* 0x000044d701007387 */ /* 0x0001e20000100800 */
[----:B------:R-:W-:-:S01]  /*3d00*/  FADD R221, R81, R221 ;  /* 0x000000dd51dd7221 */ /* 0x000fc20000000000 */
[----:B------:R-:W-:-:S02]  /*3d10*/  FADD R222, R82, R222 ;  /* 0x000000de52de7221 */ /* 0x000fc40000000000 */
[----:B0-----:R1:W5:Y:S04]  /*3d20*/  LDL.LU R215, [R1+0xb8] ;  /* 0x0000b80001d77983 */ /* 0x0013680000300800 */
[----:B------:R0:W-:Y:S01]  /*3d30*/  STL [R1+0x48], R216 ;  /* 0x000048d801007387 */ /* 0x0001e20000100800 */
[----:B------:R-:W-:-:S03]  /*3d40*/  FADD R223, R83, R223 ;  /* 0x000000df53df7221 */ /* 0x000fc60000000000 */
        /* <DEDUP_REMOVED lines=13> */
[----:B------:R0:W-:Y:S04]  /*3e20*/  STL [R1+0x5c], R221 ;  /* 0x00005cdd01007387 */ /* 0x0001e80000100800 */
        /* <DEDUP_REMOVED lines=12> */
[----:B0-----:R1:W5:Y:S01]  /*3ef0*/  LDL.LU R227, [R1+0x88] ;  /* 0x0000880001e37983 */ /* 0x0013620000300800 */
[----:B------:R-:W-:-:S05]  /*3f00*/  UMOV UR6, URZ ;  /* 0x0000003f00067c82 */ /* 0x000fca0008000000 */
.L_x_25:
[----:B------:R-:W-:Y:S05]  /*3f10*/  @!P1 BRA `(.L_x_26) ;  /* 0x0000000000049947 */ /* 0x000fea0003800000 */
[----:B------:R-:W-:Y:S01]  /*3f20*/  BPT.TRAP 0x1 ;  /* 0x000000040000795c */ /* 0x000fe20000300000 */
.L_x_26:
[----:B------:R-:W-:Y:S02]  /*3f30*/  UISETP.GT.U32.AND UP0, UPT, UR13, 0x1, UPT ;  /* 0x000000010d00788c */ /* 0x000fe4000bf04070 */
[----:B------:R-:W-:-:S04]  /*3f40*/  ULEA UR8, UR24, UR10, 0x3 ;  /* 0x0000000a18087291 */ /* 0x000fc8000f8e183f */
[----:B------:R-:W-:Y:S01]  /*3f50*/  UIADD3 UR8, UR8, 0x48, URZ ;  /* 0x0000004808087890 */ /* 0x000fe2000fffe03f */
[----:B------:R-:W-:-:S03]  /*3f60*/  PLOP3.LUT P0, PT, PT, PT, UP0, 0x80, 0x0 ;  /* 0x000000000000781c */ /* 0x000fc60003f0f008 */
[----:B------:R-:W-:-:S09]  /*3f70*/  UPRMT UR8, URZ, 0x654, UR8 ;  /* 0x000006543f087896 */ /* 0x000fd20008000008 */
[----:B------:R-:W-:Y:S01]  /*3f80*/  SYNCS.ARRIVE.TRANS64.RED.A1T0 RZ, [UR8], RZ ;  /* 0x000000ffffff79a7 */ /* 0x000fe20008100408 */
[----:B------:R-:W-:Y:S05]  /*3f90*/  @P0 BRA `(.L_x_27) ;  /* 0x0000000000040947 */ /* 0x000fea0003800000 */
[----:B------:R-:W-:Y:S01]  /*3fa0*/  BPT.TRAP 0x1 ;  /* 0x000000040000795c */ /* 0x000fe20000300000 */
.L_x_27:
[----:B------:R-:W-:Y:S01]  /*3fb0*/  UIADD3 UR12, UR12, 0x1, URZ ;  /* 0x000000010c0c7890 */ /* 0x000fe2000fffe03f */
[C---:B------:R-:W-:Y:S01]  /*3fc0*/  ISETP.GT.AND P0, PT, R228.reuse, 0x1, PT ;  /* 0x00000001e400780c */ /* 0x040fe20003f04270 */
[----:B------:R-:W-:Y:S01]  /*3fd0*/  UIADD3 UR24, UR24, 0x1, URZ ;  /* 0x0000000118187890 */ /* 0x000fe2000fffe03f */
[----:B------:R-:W-:Y:S01]  /*3fe0*/  VIADD R228, R228, 0xffffffff ;  /* 0xffffffffe4e47836 */ /* 0x000fe20000000000 */
[----:B------:R-:W-:Y:S02]  /*3ff0*/  UISETP.NE.AND UP0, UPT, UR12, 0x9, UPT ;  /* 0x000000090c00788c */ /* 0x000fe4000bf05270 */
[----:B------:R-:W-:Y:S02]  /*4000*/  UISETP.NE.AND UP1, UPT, UR24, 0x9, UPT ;  /* 0x000000091800788c */ /* 0x000fe4000bf25270 */
[----:B------:R-:W-:Y:S02]  /*4010*/  USEL UR8, URZ, 0x1, UP0 ;  /* 0x000000013f087887 */ /* 0x000fe40008000000 */
[----:B------:R-:W-:-:S02]  /*4020*/  USEL UR12, UR12, URZ, UP0 ;  /* 0x0000003f0c0c7287 */ /* 0x000fc40008000000 */
[----:B------:R-:W-:Y:S02]  /*4030*/  USEL UR24, UR24, URZ, UP1 ;  /* 0x0000003f18187287 */ /* 0x000fe40008800000 */
[----:B-----5:R-:W-:Y:S01]  /*4040*/  LOP3.LUT R227, R227, UR8, RZ, 0x3c, !PT ;  /* 0x00000008e3e37c12 */ /* 0x020fe2000f8e3cff */
[----:B------:R-:W-:Y:S01]  /*4050*/  UMOV UR8, 0x1 ;  /* 0x0000000100087882 */ /* 0x000fe20000000000 */
[----:B------:R-:W-:Y:S08]  /*4060*/  @P0 BRA `(.L_x_28) ;  /* 0xffffffec00680947 */ /* 0x000ff0000383ffff */
.L_x_20:
[----:B------:R-:W-:-:S04]  /*4070*/  UISETP.NE.AND UP0, UPT, UR6, URZ, UPT ;  /* 0x0000003f0600728c */ /* 0x000fc8000bf05270 */
[----:B------:R-:W-:-:S06]  /*4080*/  USEL UR6, URZ, 0x1, !UP0 ;  /* 0x000000013f067887 */ /* 0x000fcc000c000000 */
[----:B------:R-:W-:-:S13]  /*4090*/  ISETP.NE.AND P0, PT, RZ, UR6, PT ;  /* 0x00000006ff007c0c */ /* 0x000fda000bf05270 */
[----:B------:R-:W-:Y:S05]  /*40a0*/  @!P0 BRA `(.L_x_29) ;  /* 0x0000000c00dc8947 */ /* 0x000fea0003800000 */
[----:B------:R-:W2:Y:S04]  /*40b0*/  LDL.LU R227, [R1+0x74] ;  /* 0x0000740001e37983 */ /* 0x000ea80000300800 */
[----:B--2---:R2:W-:Y:S04]  /*40c0*/  STL [R1+0x88], R227 ;  /* 0x000088e301007387 */ /* 0x0045e80000100800 */
[----:B--2---:R-:W2:Y:S04]  /*40d0*/  LDL.LU R227, [R1+0x70] ;  /* 0x0000700001e37983 */ /* 0x004ea80000300800 */
        /* <DEDUP_REMOVED lines=55> */
[----:B--2---:R-:W2:Y:S01]  /*4450*/  LDL.LU R227, [R1] ;  /* 0x0000000001e37983 */ /* 0x004ea20000300800 */
[----:B------:R-:W-:-:S02]  /*4460*/  WARPGROUP.DEPBAR.LE gsb0, 0x0 ;  /* 0x00008000000079c5 */ /* 0x000fc40000010000 */
[----:B------:R-:W-:Y:S01]  /*4470*/  FADD R226, R88, R226 ;  /* 0x000000e258e27221 */ /* 0x000fe20000000000 */
        /* <DEDUP_REMOVED lines=97> */
[----:B--2---:R-:W-:-:S05]  /*4a90*/  FADD R227, R58, R227 ;  /* 0x000000e33ae37221 */ /* 0x004fca0000000000 */
[----:B------:R2:W-:Y:S04]  /*4aa0*/  STL [R1], R227 ;  /* 0x000000e301007387 */ /* 0x0005e80000100800 */
[----:B--2---:R-:W2:Y:S02]  /*4ab0*/  LDL.LU R227, [R1+0xf8] ;  /* 0x0000f80001e37983 */ /* 0x004ea40000300800 */
[----:B--2---:R-:W-:-:S05]  /*4ac0*/  FADD R227, R59, R227 ;  /* 0x000000e33be37221 */ /* 0x004fca0000000000 */
[----:B------:R2:W-:Y:S04]  /*4ad0*/  STL [R1+0x4], R227 ;  /* 0x000004e301007387 */ /* 0x0005e80000100800 */
        /* <DEDUP_REMOVED lines=83> */
[----:B------:R2:W-:Y:S02]  /*5010*/  STL [R1+0x74], R227 ;  /* 0x000074e301007387 */ /* 0x0005e40000100800 */
.L_x_29:
[----:B------:R-:W-:Y:S02]  /*5020*/  WARPGROUP.DEPBAR.LE gsb0, 0x0 ;  /* 0x00008000000079c5 */ /* 0x000fe40000010000 */
[----:B------:R-:W3:Y:S02]  /*5030*/  LDC R24, c[0x0][0x28c] ;  /* 0x0000a300ff187b82 */ /* 0x000ee40000000800 */
[----:B---3--:R-:W-:-:S13]  /*5040*/  ISETP.GE.AND P0, PT, R24, 0x1, PT ;  /* 0x000000011800780c */ /* 0x008fda0003f06270 */
[----:B------:R-:W-:Y:S05]  /*5050*/  @!P0 BRA `(.L_x_30) ;  /* 0x0000000000488947 */ /* 0x000fea0003800000 */
[----:B------:R-:W-:-:S06]  /*5060*/  UISETP.NE.AND UP0, UPT, UR23, 0x3, UPT ;  /* 0x000000031700788c */ /* 0x000fcc000bf05270 */
[----:B------:R-:W-:-:S13]  /*5070*/  PLOP3.LUT P0, PT, PT, PT, UP0, 0x80, 0x0 ;  /* 0x000000000000781c */ /* 0x000fda0003f0f008 */
[----:B------:R-:W-:Y:S05]  /*5080*/  @!P0 BRA `(.L_x_31) ;  /* 0x0000000000048947 */ /* 0x000fea0003800000 */
[----:B------:R-:W-:Y:S01]  /*5090*/  BPT.TRAP 0x1 ;  /* 0x000000040000795c */ /* 0x000fe20000300000 */
.L_x_31:
[----:B------:R-:W-:-:S04]  /*50a0*/  UISETP.LT.AND UP0, UPT, UR9, 0x1, UPT ;  /* 0x000000010900788c */ /* 0x000fc8000bf01270 */
[----:B------:R-:W-:Y:S02]  /*50b0*/  USEL UR8, UR9, 0x1, UP0 ;  /* 0x0000000109087887 */ /* 0x000fe40008000000 */
[----:B------:R-:W-:Y:S02]  /*50c0*/  UISETP.GT.U32.AND UP0, UPT, UR13, 0x1, UPT ;  /* 0x000000010d00788c */ /* 0x000fe4000bf04070 */
[----:B------:R-:W-:-:S04]  /*50d0*/  UIADD3 UR8, UR5, UR9, -UR8 ;  /* 0x0000000905087290 */ /* 0x000fc8000fffe808 */
[----:B------:R-:W-:Y:S01]  /*50e0*/  UIMAD.WIDE.U32 UR6, UR8, 0x38e38e39, URZ ;  /* 0x38e38e39080678a5 */ /* 0x000fe2000f8e003f */
[----:B------:R-:W-:-:S03]  /*50f0*/  PLOP3.LUT P0, PT, PT, PT, UP0, 0x80, 0x0 ;  /* 0x000000000000781c */ /* 0x000fc60003f0f008 */
[----:B------:R-:W-:-:S04]  /*5100*/  USHF.R.U32.HI UR6, URZ, 0x1, UR7 ;  /* 0x000000013f067899 */ /* 0x000fc80008011607 */
[----:B------:R-:W-:-:S04]  /*5110*/  UIMAD UR8, UR6, -0x9, UR8 ;  /* 0xfffffff7060878a4 */ /* 0x000fc8000f8e0208 */
[----:B------:R-:W-:-:S04]  /*5120*/  ULEA UR8, UR8, UR10, 0x3 ;  /* 0x0000000a08087291 */ /* 0x000fc8000f8e183f */
[----:B------:R-:W-:-:S04]  /*5130*/  UIADD3 UR8, UR8, 0x48, URZ ;  /* 0x0000004808087890 */ /* 0x000fc8000fffe03f */
[----:B------:R-:W-:-:S09]  /*5140*/  UPRMT UR8, URZ, 0x654, UR8 ;  /* 0x000006543f087896 */ /* 0x000fd20008000008 */
[----:B------:R-:W-:Y:S01]  /*5150*/  SYNCS.ARRIVE.TRANS64.RED.A1T0 RZ, [UR8], RZ ;  /* 0x000000ffffff79a7 */ /* 0x000fe20008100408 */
[----:B------:R-:W-:Y:S05]  /*5160*/  @P0 BRA `(.L_x_30) ;  /* 0x0000000000040947 */ /* 0x000fea0003800000 */
[----:B------:R-:W-:Y:S01]  /*5170*/  BPT.TRAP 0x1 ;  /* 0x000000040000795c */ /* 0x000fe20000300000 */
.L_x_30:
[----:B------:R3:W-:Y:S01]  /*5180*/  STL [R1+0x8c], R2 ;  /* 0x00008c0201007387 */ /* 0x0007e20000100800 */
[----:B------:R-:W4:Y:S01]  /*5190*/  LDC R29, c[0x0][0x288] ;  /* 0x0000a200ff1d7b82 */ /* 0x000f220000000800 */
[----:B------:R-:W-:Y:S02]  /*51a0*/  UIADD3 UR10, UR9, UR5, URZ ;  /* 0x00000005090a7290 */ /* 0x000fe4000fffe03f */
[----:B------:R-:W-:Y:S01]  /*51b0*/  USHF.R.S32.HI UR11, URZ, 0x1f, UR22 ;  /* 0x0000001f3f0b7899 */ /* 0x000fe20008011416 */
[----:B------:R-:W-:Y:S01]  /*51c0*/  ULDC.64 UR6, c[0x0][0x5d0] ;  /* 0x0001740000067ab9 */ /* 0x000fe20000000a00 */
[----:B------:R-:W-:Y:S01]  /*51d0*/  ULDC UR12, c[0x0][0x284] ;  /* 0x0000a100000c7ab9 */ /* 0x000fe20000000800 */
[----:B---3--:R-:W3:Y:S04]  /*51e0*/  LDL.LU R2, [R1+0x80] ;  /* 0x0000800001027983 */ /* 0x008ee80000300800 */
[----:B------:R0:W-:Y:S04]  /*51f0*/  STL [R1+0x88], R0 ;  /* 0x0000880001007387 */ /* 0x0001e80000100800 */
[----:B--2---:R-:W2:Y:S01]  /*5200*/  LDL.LU R227, [R1+0x84] ;  /* 0x0000840001e37983 */ /* 0x004ea20000300800 */
[----:B0-----:R-:W0:Y:S02]  /*5210*/  S2R R0, SR_TID.X ;  /* 0x0000000000007919 */ /* 0x001e240000002100 */
[----:B0-----:R-:W-:-:S02]  /*5220*/  SHF.R.U32.HI R24, RZ, 0x2, R0 ;  /* 0x00000002ff187819 */ /* 0x001fc40000011600 */
[----:B------:R-:W-:Y:S02]  /*5230*/  LOP3.LUT R26, R0, 0x60, RZ, 0xc0, !PT ;  /* 0x00000060001a7812 */ /* 0x000fe400078ec0ff */
[----:B------:R-:W-:Y:S02]  /*5240*/  SHF.R.U32.HI R27, RZ, 0x7, R0 ;  /* 0x00000007ff1b7819 */ /* 0x000fe40000011600 */
[----:B------:R-:W-:Y:S02]  /*5250*/  LOP3.LUT R25, R24, 0x7, RZ, 0xc0, !PT ;  /* 0x0000000718197812 */ /* 0x000fe400078ec0ff */
[----:B------:R-:W-:Y:S02]  /*5260*/  SHF.R.U32.HI R28, RZ, 0x1, R26 ;  /* 0x00000001ff1c7819 */ /* 0x000fe4000001161a */
[----:B------:R-:W-:Y:S02]  /*5270*/  LOP3.LUT R24, R27, 0x1, RZ, 0xc0, !PT ;  /* 0x000000011b187812 */ /* 0x000fe400078ec0ff */
[----:B------:R-:W-:Y:S01]  /*5280*/  IADD3 R27, RZ, -R28, -R25 ;  /* 0x8000001cff1b7210 */ /* 0x000fe20007ffe819 */
[----:B------:R-:W-:-:S02]  /*5290*/  IMAD.SHL.U32 R32, R0, 0x2, RZ ;  /* 0x0000000200207824 */ /* 0x000fc400078e00ff */
[C---:B------:R-:W-:Y:S02]  /*52a0*/  IMAD.SHL.U32 R26, R24.reuse, 0x40, RZ ;  /* 0x00000040181a7824 */ /* 0x040fe400078e00ff */
[----:B------:R-:W-:Y:S01]  /*52b0*/  IMAD R42, R24, -0x40, R27 ;  /* 0xffffffc0182a7824 */ /* 0x000fe200078e021b */
[----:B------:R-:W-:Y:S01]  /*52c0*/  LOP3.LUT R24, R0, 0x3, RZ, 0xc0, !PT ;  /* 0x0000000300187812 */ /* 0x000fe200078ec0ff */
[----:B---3--:R-:W-:Y:S02]  /*52d0*/  IMAD.SHL.U32 R41, R2, 0x80, RZ ;  /* 0x0000008002297824 */ /* 0x008fe400078e00ff */
[----:B------:R0:W5:Y:S04]  /*52e0*/  LDL.LU R2, [R1+0x8c] ;  /* 0x00008c0001027983 */ /* 0x0001680000300800 */
[----:B------:R0:W5:Y:S01]  /*52f0*/  LDL.LU R0, [R1+0x88] ;  /* 0x0000880001007983 */ /* 0x0001620000300800 */
[----:B------:R-:W-:Y:S01]  /*5300*/  LOP3.LUT R43, R26, 0x40, R25, 0xe2, !PT ;  /* 0x000000401a2b7812 */ /* 0x000fe200078ee219 */
[----:B--2---:R-:W-:Y:S01]  /*5310*/  IMAD.SHL.U32 R25, R227, 0x100, RZ ;  /* 0x00000100e3197824 */ /* 0x004fe200078e00ff */
[----:B------:R-:W-:Y:S01]  /*5320*/  UISETP.GT.U32.AND UP0, UPT, UR10, 0x8, UPT ;  /* 0x000000080a00788c */ /* 0x000fe2000bf04070 */
[C---:B----4-:R-:W-:Y:S01]  /*5330*/  ISETP.GE.AND P0, PT, R41.reuse, R29, PT ;  /* 0x0000001d2900720c */ /* 0x050fe20003f06270 */
[----:B------:R-:W-:Y:S01]  /*5340*/  UIMAD UR5, UR11, UR6, URZ ;  /* 0x000000060b0572a4 */ /* 0x000fe2000f8e023f */
[----:B------:R-:W-:Y:S01]  /*5350*/  LOP3.LUT R32, R41, 0x6, R32, 0xf8, !PT ;  /* 0x0000000629207812 */ /* 0x000fe200078ef820 */
[----:B------:R-:W-:Y:S01]  /*5360*/  UISETP.LT.U32.AND UP0, UPT, UR9, 0x9, UP0 ;  /* 0x000000090900788c */ /* 0x000fe20008701070 */
[----:B------:R-:W-:Y:S01]  /*5370*/  ISETP.GE.OR P0, PT, R25, UR12, P0 ;  /* 0x0000000c19007c0c */ /* 0x000fe20008706670 */
[----:B------:R-:W-:Y:S01]  /*5380*/  UISETP.GE.U32.AND UP1, UPT, UR9, 0x9, UPT ;  /* 0x000000090900788c */ /* 0x000fe2000bf26070 */
[----:B------:R-:W-:Y:S01]  /*5390*/  IMAD.U32 R27, RZ, RZ, UR6 ;  /* 0x00000006ff1b7e24 */ /* 0x000fe2000f8e00ff */
[----:B------:R-:W-:Y:S01]  /*53a0*/  UIMAD UR8, UR22, UR7, UR5 ;  /* 0x00000007160872a4 */ /* 0x000fe2000f8e0205 */
[----:B------:R-:W-:Y:S01]  /*53b0*/  SHF.R.S32.HI R33, RZ, 0x1f, R32 ;  /* 0x0000001fff217819 */ /* 0x000fe20000011420 */
[----:B------:R-:W-:-:S02]  /*53c0*/  UIMAD.WIDE.U32 UR6, UR10, 0x38e38e39, URZ ;  /* 0x38e38e390a0678a5 */ /* 0x000fc4000f8e003f */
[----:B------:R-:W-:Y:S02]  /*53d0*/  USEL UR5, URZ, 0x1, !UP0 ;  /* 0x000000013f057887 */ /* 0x000fe4000c000000 */
[----:B------:R-:W-:Y:S01]  /*53e0*/  USHF.R.U32.HI UR6, URZ, 0x1, UR7 ;  /* 0x000000013f067899 */ /* 0x000fe20008011607 */
[----:B------:R-:W-:Y:S01]  /*53f0*/  IMAD.WIDE.U32 R26, R27, UR22, R32 ;  /* 0x000000161b1a7c25 */ /* 0x000fe2000f8e0020 */
[----:B------:R-:W-:Y:S01]  /*5400*/  ULOP3.LUT UR4, UR4, UR5, URZ, 0x3c, !UPT ;  /* 0x0000000504047292 */ /* 0x000fe2000f8e3c3f */
[----:B------:R-:W-:Y:S02]  /*5410*/  IADD3 R42, -R25, UR12, R42 ;  /* 0x0000000c192a7c10 */ /* 0x000fe4000fffe12a */
[----:B------:R-:W-:Y:S01]  /*5420*/  IMAD.WIDE R38, R227, 0x100, RZ ;  /* 0x00000100e3267825 */ /* 0x000fe200078e02ff */
[----:B------:R-:W-:Y:S02]  /*5430*/  UIMAD UR5, UR6, -0x9, UR10 ;  /* 0xfffffff7060578a4 */ /* 0x000fe4000f8e020a */
[----:B------:R-:W-:Y:S01]  /*5440*/  @UP1 ULOP3.LUT UR4, UR4, 0x1, UR6, 0x78, !UPT ;  /* 0x0000000104041892 */ /* 0x000fe2000f8e7806 */
[----:B------:R-:W-:-:S02]  /*5450*/  IMAD R24, R24, -0x2, R29 ;  /* 0xfffffffe18187824 */ /* 0x000fc400078e021d */
[----:B------:R-:W-:Y:S01]  /*5460*/  VIADD R27, R27, UR8 ;  /* 0x000000081b1b7c36 */ /* 0x000fe20008000000 */
[----:B------:R-:W-:Y:S01]  /*5470*/  LOP3.LUT R43, R38, R43, R28, 0xfe, !PT ;  /* 0x0000002b262b7212 */ /* 0x000fe200078efe1c */
[----:B------:R-:W-:Y:S02]  /*5480*/  IMAD.IADD R41, R24, 0x1, -R41 ;  /* 0x0000000118297824 */ /* 0x000fe400078e0a29 */
[----:B------:R-:W-:Y:S01]  /*5490*/  IMAD.MOV.U32 R40, RZ, RZ, -0x1 ;  /* 0xffffffffff287424 */ /* 0x000fe200078e00ff */
[----:B0-----:R-:W-:Y:S06]  /*54a0*/  @P0 BRA `(.L_x_32) ;  /* 0x0000008c00fc0947 */ /* 0x001fec0003800000 */
[----:B------:R-:W0:Y:S01]  /*54b0*/  LDC.64 R28, c[0x0][0x5c8] ;  /* 0x00017200ff1c7b82 */ /* 0x000e220000000a00 */
[----:B------:R-:W-:Y:S01]  /*54c0*/  ULDC.64 UR6, c[0x0][0x5c0] ;  /* 0x0001700000067ab9 */ /* 0x000fe20000000a00 */
[----:B------:R-:W-:Y:S01]  /*54d0*/  BSSY B0, `(.L_x_32) ;  /* 0x00008fc000007945 */ /* 0x000fe20003800000 */
[-C--:B0-----:R-:W-:Y:S01]  /*54e0*/  IMAD R24, R39, R28.reuse, RZ ;  /* 0x0000001c27187224 */ /* 0x081fe200078e02ff */
[----:B------:R-:W-:Y:S01]  /*54f0*/  SHF.L.U64.HI R34, R28, 0x3, R29 ;  /* 0x000000031c227819 */ /* 0x000fe2000001021d */
[----:B------:R-:W-:-:S04]  /*5500*/  IMAD.WIDE.U32 R26, R43, R28, R26 ;  /* 0x0000001c2b1a7225 */ /* 0x000fc800078e001a */
[----:B------:R-:W-:Y:S01]  /*5510*/  IMAD R25, R43, R29, R24 ;  /* 0x0000001d2b197224 */ /* 0x000fe200078e0218 */
[----:B------:R-:W-:Y:S01]  /*5520*/  IADD3 R24, P3, R26, UR6, RZ ;  /* 0x000000061a187c10 */ /* 0x000fe2000ff7e0ff */
[C---:B------:R-:W-:Y:S01]  /*5530*/  IMAD.SHL.U32 R35, R28.reuse, 0x8, RZ ;  /* 0x000000081c237824 */ /* 0x040fe200078e00ff */
[----:B------:R-:W-:Y:S01]  /*5540*/  LEA R30, P2, R28, R26, 0x7 ;  /* 0x0000001a1c1e7211 */ /* 0x000fe200078438ff */
[----:B------:R-:W-:-:S03]  /*5550*/  IMAD.IADD R27, R27, 0x1, R25 ;  /* 0x000000011b1b7824 */ /* 0x000fc600078e0219 */
[----:B------:R-:W-:Y:S02]  /*5560*/  IADD3 R26, P1, P0, R26, UR6, R35 ;  /* 0x000000061a1a7c10 */ /* 0x000fe4000f83e023 */
[----:B------:R-:W-:Y:S02]  /*5570*/  IADD3.X R25, R27, UR7, RZ, P3, !PT ;  /* 0x000000071b197c10 */ /* 0x000fe40009ffe4ff */
[----:B------:R-:W-:Y:S02]  /*5580*/  FSETP.NEU.AND P3, PT, RZ, UR21, PT ;  /* 0x00000015ff007c0b */ /* 0x000fe4000bf6d000 */
[----:B------:R-:W-:Y:S02]  /*5590*/  LEA.HI.X R31, R28, R27, R29, 0x7, P2 ;  /* 0x0000001b1c1f7211 */ /* 0x000fe400010f3c1d */
[C---:B------:R-:W-:Y:S02]  /*55a0*/  IADD3 R28, P2, R30.reuse, UR6, RZ ;  /* 0x000000061e1c7c10 */ /* 0x040fe4000ff5e0ff */
[----:B------:R-:W-:-:S02]  /*55b0*/  IADD3 R30, P5, P6, R30, UR6, R35 ;  /* 0x000000061e1e7c10 */ /* 0x000fc4000febe023 */
[----:B------:R-:W-:Y:S02]  /*55c0*/  IADD3.X R29, R31, UR7, RZ, P2, !PT ;  /* 0x000000071f1d7c10 */ /* 0x000fe400097fe4ff */
[--C-:B------:R-:W-:Y:S02]  /*55d0*/  IADD3.X R27, R27, UR7, R34.reuse, P1, P0 ;  /* 0x000000071b1b7c10 */ /* 0x100fe40008fe0422 */
[----:B------:R-:W-:Y:S01]  /*55e0*/  IADD3.X R31, R31, UR7, R34, P5, P6 ;  /* 0x000000071f1f7c10 */ /* 0x000fe2000afec422 */
[----:B------:R-:W-:Y:S06]  /*55f0*/  @!P3 BRA `(.L_x_33) ;  /* 0x0000006c001cb947 */ /* 0x000fec0003800000 */
[----:B------:R-:W-:Y:S01]  /*5600*/  ULDC.64 UR16, c[0x0][0x5b8] ;  /* 0x00016e0000107ab9 */ /* 0x000fe20000000a00 */
[----:B------:R-:W-:Y:S01]  /*5610*/  ISETP.GE.AND P0, PT, R42, 0x1, PT ;  /* 0x000000012a00780c */ /* 0x000fe20003f06270 */
[----:B------:R-:W-:Y:S02]  /*5620*/  UIMAD UR6, UR11, UR16, URZ ;  /* 0x000000100b0672a4 */ /* 0x000fe4000f8e023f */
[----:B------:R-:W-:Y:S01]  /*5630*/  IMAD.U32 R35, RZ, RZ, UR16 ;  /* 0x00000010ff237e24 */ /* 0x000fe2000f8e00ff */
[----:B------:R-:W-:Y:S01]  /*5640*/  BSSY B1, `(.L_x_34) ;  /* 0x0000010000017945 */ /* 0x000fe20003800000 */
[----:B------:R-:W-:Y:S01]  /*5650*/  ISETP.LT.OR P3, PT, R41, 0x1, !P0 ;  /* 0x000000012900780c */ /* 0x000fe20004761670 */
[----:B------:R-:W-:Y:S02]  /*5660*/  UIMAD UR6, UR22, UR17, UR6 ;  /* 0x00000011160672a4 */ /* 0x000fe4000f8e0206 */
[----:B------:R-:W-:Y:S01]  /*5670*/  IMAD.WIDE.U32 R32, R35, UR22, R32 ;  /* 0x0000001623207c25 */ /* 0x000fe2000f8e0020 */
[----:B------:R-:W-:-:S03]  /*5680*/  ULDC.64 UR10, c[0x0][0x5a8] ;  /* 0x00016a00000a7ab9 */ /* 0x000fc60000000a00 */
[----:B------:R-:W-:Y:S02]  /*5690*/  IMAD.MOV.U32 R36, RZ, RZ, R32 ;  /* 0x000000ffff247224 */ /* 0x000fe400078e0020 */
[----:B------:R-:W-:Y:S01]  /*56a0*/  VIADD R37, R33, UR6 ;  /* 0x0000000621257c36 */ /* 0x000fe20008000000 */
[----:B------:R-:W-:Y:S02]  /*56b0*/  ULDC.64 UR6, c[0x0][0x5b0] ;  /* 0x00016c0000067ab9 */ /* 0x000fe40000000a00 */
[----:B------:R-:W-:Y:S02]  /*56c0*/  IMAD R34, R39, UR6, RZ ;  /* 0x0000000627227c24 */ /* 0x000fe4000f8e02ff */
[----:B------:R-:W-:-:S04]  /*56d0*/  IMAD.WIDE.U32 R32, R43, UR6, R36 ;  /* 0x000000062b207c25 */ /* 0x000fc8000f8e0024 */
[--C-:B------:R-:W-:Y:S01]  /*56e0*/  IMAD R35, R43, UR7, R34.reuse ;  /* 0x000000072b237c24 */ /* 0x100fe2000f8e0222 */
[----:B------:R-:W-:Y:S02]  /*56f0*/  IADD3 R32, P1, R32, UR10, RZ ;  /* 0x0000000a20207c10 */ /* 0x000fe4000ff3e0ff */
[----:B------:R-:W-:Y:S02]  /*5700*/  PRMT R34, RZ, 0x7610, R34 ;  /* 0x00007610ff227816 */ /* 0x000fe40000000022 */
[----:B------:R-:W-:Y:S01]  /*5710*/  IADD3.X R33, R33, UR11, R35, P1, !PT ;  /* 0x0000000b21217c10 */ /* 0x000fe20008ffe423 */
[----:B------:R-:W-:Y:S08]  /*5720*/  @P3 BRA `(.L_x_35) ;  /* 0x0000000000043947 */ /* 0x000ff00003800000 */
[----:B------:R0:W5:Y:S02]  /*5730*/  LDG.E.U8 R34, desc[UR14][R32.64] ;  /* 0x0000000e20227981 */ /* 0x000164000c1e1100 */
.L_x_35:
[----:B------:R-:W-:Y:S05]  /*5740*/  BSYNC B1 ;  /* 0x0000000000017941 */ /* 0x000fea0003800000 */
.L_x_34:
[----:B-----5:R-:W-:Y:S01]  /*5750*/  LOP3.LUT R34, R34, 0xff, RZ, 0xc0, !PT ;  /* 0x000000ff22227812 */ /* 0x020fe200078ec0ff */
[----:B------:R-:W-:Y:S01]  /*5760*/  BSSY B1, `(.L_x_36) ;  /* 0x000000b000017945 */ /* 0x000fe20003800000 */
[----:B------:R-:W-:Y:S02]  /*5770*/  ISETP.LT.OR P2, PT, R41, 0x2, !P0 ;  /* 0x000000022900780c */ /* 0x000fe40004741670 */
[----:B------:R-:W-:-:S05]  /*5780*/  F2FP.F16.E4M3.UNPACK_B R34, R34 ;  /* 0x00000022ff22723e */ /* 0x000fca00020006ff */
[----:B------:R-:W-:-:S05]  /*5790*/  HADD2.F32 R34, -RZ, R34.H0_H0 ;  /* 0x20000022ff227230 */ /* 0x000fca0000004100 */
[----:B------:R-:W-:Y:S01]  /*57a0*/  FMUL R35, R34, UR21 ;  /* 0x0000001522237c20 */ /* 0x000fe20008400000 */
[----:B------:R-:W-:-:S03]  /*57b0*/  PRMT R34, RZ, 0x7610, R34 ;  /* 0x00007610ff227816 */ /* 0x000fc60000000022 */
[----:B------:R-:W-:-:S05]  /*57c0*/  FFMA R35, R226, UR20, R35 ;  /* 0x00000014e2237c23 */ /* 0x000fca0008000023 */
[----:B------:R-:W-:-:S05]  /*57d0*/  F2FP.SATFINITE.E4M3.F32.PACK_AB_MERGE_C R35, RZ, R35, RZ ;  /* 0x00000023ff23723e */ /* 0x000fca00048070ff */
[----:B------:R2:W-:Y:S01]  /*57e0*/  @!P3 STG.E.U8 desc[UR14][R24.64], R35 ;  /* 0x000000231800b986 */ /* 0x0005e2000c10110e */
[----:B------:R-:W-:Y:S05]  /*57f0*/  @P2 BRA `(.L_x_37) ;  /* 0x0000000000042947 */ /* 0x000fea0003800000 */
[----:B------:R3:W5:Y:S02]  /*5800*/  LDG.E.U8 R34, desc[UR14][R32.64+0x1] ;  /* 0x0000010e20227981 */ /* 0x000764000c1e1100 */
.L_x_37:
[----:B------:R-:W-:Y:S05]  /*5810*/  BSYNC B1 ;  /* 0x0000000000017941 */ /* 0x000fea0003800000 */
.L_x_36:
[----:B-----5:R-:W-:Y:S01]  /*5820*/  LOP3.LUT R34, R34, 0xff, RZ, 0xc0, !PT ;  /* 0x000000ff22227812 */ /* 0x020fe200078ec0ff */
[----:B------:R-:W-:Y:S01]  /*5830*/  BSSY B1, `(.L_x_38) ;  /* 0x0000013000017945 */ /* 0x000fe20003800000 */
[----:B------:R-:W-:Y:S02]  /*5840*/  IADD3 R45, P1, R43, 0x8, RZ ;  /* 0x000000082b2d7810 */ /* 0x000fe40007f3e0ff */
[----:B------:R-:W-:-:S03]  /*5850*/  F2FP.F16.E4M3.UNPACK_B R34, R34 ;  /* 0x00000022ff22723e */ /* 0x000fc600020006ff */
[----:B--2---:R-:W-:Y:S01]  /*5860*/  IMAD.X R35, RZ, RZ, R39, P1 ;  /* 0x000000ffff237224 */ /* 0x004fe200008e0627 */
[----:B------:R-:W-:Y:S01]  /*5870*/  ISETP.GE.AND P1, PT, R42, 0x9, PT ;  /* 0x000000092a00780c */ /* 0x000fe20003f26270 */
[----:B------:R-:W-:Y:S02]  /*5880*/  HADD2.F32 R34, -RZ, R34.H0_H0 ;  /* 0x20000022ff227230 */ /* 0x000fe40000004100 */
[----:B------:R-:W-:Y:S01]  /*5890*/  IMAD R46, R35, UR6, RZ ;  /* 0x00000006232e7c24 */ /* 0x000fe2000f8e02ff */
[----:B------:R-:W-:Y:S02]  /*58a0*/  ISETP.LT.OR P5, PT, R41, 0x1, !P1 ;  /* 0x000000012900780c */ /* 0x000fe40004fa1670 */
[----:B------:R-:W-:Y:S01]  /*58b0*/  FMUL R44, R34, UR21 ;  /* 0x00000015222c7c20 */ /* 0x000fe20008400000 */
[----:B------:R-:W-:-:S04]  /*58c0*/  IMAD.WIDE.U32 R34, R45, UR6, R36 ;  /* 0x000000062d227c25 */ /* 0x000fc8000f8e0024 */
[----:B------:R-:W-:Y:S01]  /*58d0*/  FFMA R44, R225, UR20, R44 ;  /* 0x00000014e12c7c23 */ /* 0x000fe2000800002c */
[----:B------:R-:W-:Y:S01]  /*58e0*/  IMAD R45, R45, UR7, R46 ;  /* 0x000000072d2d7c24 */ /* 0x000fe2000f8e022e */
[----:B------:R-:W-:-:S03]  /*58f0*/  IADD3 R34, P3, R34, UR10, RZ ;  /* 0x0000000a22227c10 */ /* 0x000fc6000ff7e0ff */
[----:B------:R-:W-:Y:S02]  /*5900*/  F2FP.SATFINITE.E4M3.F32.PACK_AB_MERGE_C R47, RZ, R44, RZ ;  /* 0x0000002cff2f723e */ /* 0x000fe400048070ff */
[----:B------:R-:W-:Y:S02]  /*5910*/  IADD3.X R35, R35, UR11, R45, P3, !PT ;  /* 0x0000000b23237c10 */ /* 0x000fe40009ffe42d */
[----:B------:R-:W-:Y:S01]  /*5920*/  PRMT R44, RZ, 0x7610, R44 ;  /* 0x00007610ff2c7816 */ /* 0x000fe2000000002c */
[----:B------:R2:W-:Y:S01]  /*5930*/  @!P2 STG.E.U8 desc[UR14][R24.64+0x1], R47 ;  /* 0x0000012f1800a986 */ /* 0x0005e2000c10110e */
[----:B------:R-:W-:Y:S05]  /*5940*/  @P5 BRA `(.L_x_39) ;  /* 0x0000000000045947 */ /* 0x000fea0003800000 */
[----:B------:R4:W5:Y:S02]  /*5950*/  LDG.E.U8 R44, desc[UR14][R34.64] ;  /* 0x0000000e222c7981 */ /* 0x000964000c1e1100 */
.L_x_39:
[----:B------:R-:W-:Y:S05]  /*5960*/  BSYNC B1 ;  /* 0x0000000000017941 */ /* 0x000fea0003800000 */
.L_x_38:
        /* <DEDUP_REMOVED lines=12> */
.L_x_41:
[----:B------:R-:W-:Y:S05]  /*5a30*/  BSYNC B1 ;  /* 0x0000000000017941 */ /* 0x000fea0003800000 */
.L_x_40:
[----:B-----5:R-:W-:Y:S01]  /*5a40*/  LOP3.LUT R44, R44, 0xff, RZ, 0xc0, !PT ;  /* 0x000000ff2c2c7812 */ /* 0x020fe200078ec0ff */
[----:B------:R-:W-:Y:S01]  /*5a50*/  BSSY B1, `(.L_x_42) ;  /* 0x000000b000017945 */ /* 0x000fe20003800000 */
[----:B------:R-:W-:Y:S02]  /*5a60*/  ISETP.LT.OR P3, PT, R41, 0x9, !P0 ;  /* 0x000000092900780c */ /* 0x000fe40004761670 */
[----:B------:R-:W-:-:S05]  /*5a70*/  F2FP.F16.E4M3.UNPACK_B R44, R44 ;  /* 0x0000002cff2c723e */ /* 0x000fca00020006ff */
[----:B------:R-:W-:-:S05]  /*5a80*/  HADD2.F32 R44, -RZ, R44.H0_H0 ;  /* 0x2000002cff2c7230 */ /* 0x000fca0000004100 */
[----:B------:R-:W-:-:S04]  /*5a90*/  FMUL R44, R44, UR21 ;  /* 0x000000152c2c7c20 */ /* 0x000fc80008400000 */
[----:B------:R-:W-:-:S05]  /*5aa0*/  FFMA R44, R223, UR20, R44 ;  /* 0x00000014df2c7c23 */ /* 0x000fca000800002c */
[----:B0-----:R-:W-:Y:S02]  /*5ab0*/  F2FP.SATFINITE.E4M3.F32.PACK_AB_MERGE_C R45, RZ, R44, RZ ;  /* 0x0000002cff2d723e */ /* 0x001fe400048070ff */
[----:B------:R-:W-:-:S03]  /*5ac0*/  PRMT R44, RZ, 0x7610, R44 ;  /* 0x00007610ff2c7816 */ /* 0x000fc6000000002c */
[----:B------:R0:W-:Y:S01]  /*5ad0*/  @!P2 STG.E.U8 desc[UR14][R26.64+0x1], R45 ;  /* 0x0000012d1a00a986 */ /* 0x0001e2000c10110e */
[----:B------:R-:W-:Y:S05]  /*5ae0*/  @P3 BRA `(.L_x_43) ;  /* 0x0000000000043947 */ /* 0x000fea0003800000 */
[----:B------:R0:W5:Y:S02]  /*5af0*/  LDG.E.U8 R44, desc[UR14][R32.64+0x8] ;  /* 0x0000080e202c7981 */ /* 0x000164000c1e1100 */
.L_x_43:
[----:B------:R-:W-:Y:S05]  /*5b00*/  BSYNC B1 ;  /* 0x0000000000017941 */ /* 0x000fea0003800000 */
.L_x_42:
[----:B-----5:R-:W-:Y:S01]  /*5b10*/  LOP3.LUT R44, R44, 0xff, RZ, 0xc0, !PT ;  /* 0x000000ff2c2c7812 */ /* 0x020fe200078ec0ff */
[----:B------:R-:W-:Y:S01]  /*5b20*/  BSSY B1, `(.L_x_44) ;  /* 0x000000b000017945 */ /* 0x000fe20003800000 */
[----:B------:R-:W-:Y:S02]  /*5b30*/  ISETP.LT.OR P2, PT, R41, 0xa, !P0 ;  /* 0x0000000a2900780c */ /* 0x000fe40004741670 */
[----:B------:R-:W-:-:S05]  /*5b40*/  F2FP.F16.E4M3.UNPACK_B R44, R44 ;  /* 0x0000002cff2c723e */ /* 0x000fca00020006ff */
[----:B------:R-:W-:-:S05]  /*5b50*/  HADD2.F32 R44, -RZ, R44.H0_H0 ;  /* 0x2000002cff2c7230 */ /* 0x000fca0000004100 */
[----:B0-----:R-:W-:Y:S01]  /*5b60*/  FMUL R45, R44, UR21 ;  /* 0x000000152c2d7c20 */ /* 0x001fe20008400000 */
[----:B------:R-:W-:-:S03]  /*5b70*/  PRMT R44, RZ, 0x7610, R44 ;  /* 0x00007610ff2c7816 */ /* 0x000fc6000000002c */
[----:B------:R-:W-:-:S05]  /*5b80*/  FFMA R45, R222, UR20, R45 ;  /* 0x00000014de2d7c23 */ /* 0x000fca000800002d */
[----:B------:R-:W-:-:S05]  /*5b90*/  F2FP.SATFINITE.E4M3.F32.PACK_AB_MERGE_C R45, RZ, R45, RZ ;  /* 0x0000002dff2d723e */ /* 0x000fca00048070ff */
[----:B------:R0:W-:Y:S01]  /*5ba0*/  @!P3 STG.E.U8 desc[UR14][R24.64+0x8], R45 ;  /* 0x0000082d1800b986 */ /* 0x0001e2000c10110e */
[----:B------:R-:W-:Y:S05]  /*5bb0*/  @P2 BRA `(.L_x_45) ;  /* 0x0000000000042947 */ /* 0x000fea0003800000 */
[----:B------:R0:W5:Y:S02]  /*5bc0*/  LDG.E.U8 R44, desc[UR14][R32.64+0x9] ;  /* 0x0000090e202c7981 */ /* 0x000164000c1e1100 */
.L_x_45:
[----:B------:R-:W-:Y:S05]  /*5bd0*/  BSYNC B1 ;  /* 0x0000000000017941 */ /* 0x000fea0003800000 */
.L_x_44:
        /* <DEDUP_REMOVED lines=12> */
.L_x_47:
[----:B------:R-:W-:Y:S05]  /*5ca0*/  BSYNC B1 ;  /* 0x0000000000017941 */ /* 0x000fea0003800000 */
.L_x_46:
        /* <DEDUP_REMOVED lines=12> */
.L_x_49:
[----:B------:R-:W-:Y:S05]  /*5d70*/  BSYNC B1 ;  /* 0x0000000000017941 */ /* 0x000fea0003800000 */
.L_x_48:
        /* <DEDUP_REMOVED lines=12> */
.L_x_51:
[----:B------:R-:W-:Y:S05]  /*5e40*/  BSYNC B1 ;  /* 0x0000000000017941 */ /* 0x000fea0003800000 */
.L_x_50:
        /* <DEDUP_REMOVED lines=12> */
.L_x_53:
[----:B------:R-:W-:Y:S05]  /*5f10*/  BSYNC B1 ;  /* 0x0000000000017941 */ /* 0x000fea0003800000 */
.L_x_52:
        /* <DEDUP_REMOVED lines=12> */
.L_x_55:
[----:B------:R-:W-:Y:S05]  /*5fe0*/  BSYNC B1 ;  /* 0x0000000000017941 */ /* 0x000fea0003800000 */
.L_x_54:
        /* <DEDUP_REMOVED lines=12> */
.L_x_57:
[----:B------:R-:W-:Y:S05]  /*60b0*/  BSYNC B1 ;  /* 0x0000000000017941 */ /* 0x000fea0003800000 */
.L_x_56:
        /* <DEDUP_REMOVED lines=12> */
.L_x_59:
[----:B------:R-:W-:Y:S05]  /*6180*/  BSYNC B1 ;  /* 0x0000000000017941 */ /* 0x000fea0003800000 */
.L_x_58:
        /* <DEDUP_REMOVED lines=12> */
.L_x_61:
[----:B------:R-:W-:Y:S05]  /*6250*/  BSYNC B1 ;  /* 0x0000000000017941 */ /* 0x000fea0003800000 */
.L_x_60:
        /* <DEDUP_REMOVED lines=12> */
.L_x_63:
[----:B------:R-:W-:Y:S05]  /*6320*/  BSYNC B1 ;  /* 0x0000000000017941 */ /* 0x000fea0003800000 */
.L_x_62:
        /* <DEDUP_REMOVED lines=12> */
.L_x_65:
[----:B------:R-:W-:Y:S05]  /*63f0*/  BSYNC B1 ;  /* 0x0000000000017941 */ /* 0x000fea0003800000 */
.L_x_64:
        /* <DEDUP_REMOVED lines=12> */
.L_x_67:
[----:B------:R-:W-:Y:S05]  /*64c0*/  BSYNC B1 ;  /* 0x0000000000017941 */ /* 0x000fea0003800000 */
.L_x_66:
        /* <DEDUP_REMOVED lines=12> */
.L_x_69:
[----:B------:R-:W-:Y:S05]  /*6590*/  BSYNC B1 ;  /* 0x0000000000017941 */ /* 0x000fea0003800000 */
.L_x_68:
        /* <DEDUP_REMOVED lines=12> */
.L_x_71:
[----:B------:R-:W-:Y:S05]  /*6660*/  BSYNC B1 ;  /* 0x0000000000017941 */ /* 0x000fea0003800000 */
.L_x_70:
        /* <DEDUP_REMOVED lines=12> */
.L_x_73:
[----:B------:R-:W-:Y:S05]  /*6730*/  BSYNC B1 ;  /* 0x0000000000017941 */ /* 0x000fea0003800000 */
.L_x_72:
        /* <DEDUP_REMOVED lines=12> */
.L_x_75:
[----:B------:R-:W-:Y:S05]  /*6800*/  BSYNC B1 ;  /* 0x0000000000017941 */ /* 0x000fea0003800000 */
.L_x_74:
        /* <DEDUP_REMOVED lines=12> */
.L_x_77:
[----:B------:R-:W-:Y:S05]  /*68d0*/  BSYNC B1 ;  /* 0x0000000000017941 */ /* 0x000fea0003800000 */
.L_x_76:
        /* <DEDUP_REMOVED lines=12> */
.L_x_79:
[----:B------:R-:W-:Y:S05]  /*69a0*/  BSYNC B1 ;  /* 0x0000000000017941 */ /* 0x000fea0003800000 */
.L_x_78:
        /* <DEDUP_REMOVED lines=12> */
.L_x_81:
[----:B------:R-:W-:Y:S05]  /*6a70*/  BSYNC B1 ;  /* 0x0000000000017941 */ /* 0x000fea0003800000 */
.L_x_80:
        /* <DEDUP_REMOVED lines=12> */
.L_x_83:
[----:B------:R-:W-:Y:S05]  /*6b40*/  BSYNC B1 ;  /* 0x0000000000017941 */ /* 0x000fea0003800000 */
.L_x_82:
        /* <DEDUP_REMOVED lines=12> */
.L_x_85:
[----:B------:R-:W-:Y:S05]  /*6c10*/  BSYNC B1 ;  /* 0x0000000000017941 */ /* 0x000fea0003800000 */
.L_x_84:
        /* <DEDUP_REMOVED lines=12> */
.L_x_87:
[----:B------:R-:W-:Y:S05]  /*6ce0*/  BSYNC B1 ;  /* 0x0000000000017941 */ /* 0x000fea0003800000 */
.L_x_86:
        /* <DEDUP_REMOVED lines=12> */
.L_x_89:
[----:B------:R-:W-:Y:S05]  /*6db0*/  BSYNC B1 ;  /* 0x0000000000017941 */ /* 0x000fea0003800000 */
.L_x_88:
        /* <DEDUP_REMOVED lines=12> */
.L_x_91:
[----:B------:R-:W-:Y:S05]  /*6e80*/  BSYNC B1 ;  /* 0x0000000000017941 */ /* 0x000fea0003800000 */
.L_x_90:
        /* <DEDUP_REMOVED lines=12> */
.L_x_93:
[----:B------:R-:W-:Y:S05]  /*6f50*/  BSYNC B1 ;  /* 0x0000000000017941 */ /* 0x000fea0003800000 */
.L_x_92:
        /* <DEDUP_REMOVED lines=12> */
.L_x_95:
[----:B------:R-:W-:Y:S05]  /*7020*/  BSYNC B1 ;  /* 0x0000000000017941 */ /* 0x000fea0003800000 */
.L_x_94:
        /* <DEDUP_REMOVED lines=12> */
.L_x_97:
[----:B------:R-:W-:Y:S05]  /*70f0*/  BSYNC B1 ;  /* 0x0000000000017941 */ /* 0x000fea0003800000 */
.L_x_96:
        /* <DEDUP_REMOVED lines=12> */
.L_x_99:
[----:B------:R-:W-:Y:S05]  /*71c0*/  BSYNC B1 ;  /* 0x0000000000017941 */ /* 0x000fea0003800000 */
.L_x_98:
        /* <DEDUP_REMOVED lines=12> */
.L_x_101:
[----:B------:R-:W-:Y:S05]  /*7290*/  BSYNC B1 ;  /* 0x0000000000017941 */ /* 0x000fea0003800000 */
.L_x_100:
        /* <DEDUP_REMOVED lines=12> */
.L_x_103:
[----:B------:R-:W-:Y:S05]  /*7360*/  BSYNC B1 ;  /* 0x0000000000017941 */ /* 0x000fea0003800000 */
.L_x_102:
        /* <DEDUP_REMOVED lines=12> */
.L_x_105:
[----:B------:R-:W-:Y:S05]  /*7430*/  BSYNC B1 ;  /* 0x0000000000017941 */ /* 0x000fea0003800000 */
.L_x_104:
        /* <DEDUP_REMOVED lines=12> */
.L_x_107:
[----:B------:R-:W-:Y:S05]  /*7500*/  BSYNC B1 ;  /* 0x0000000000017941 */ /* 0x000fea0003800000 */
.L_x_106:
        /* <DEDUP_REMOVED lines=12> */
.L_x_109:
[----:B------:R-:W-:Y:S05]  /*75d0*/  BSYNC B1 ;  /* 0x0000000000017941 */ /* 0x000fea0003800000 */
.L_x_108:
        /* <DEDUP_REMOVED lines=12> */
.L_x_111:
[----:B------:R-:W-:Y:S05]  /*76a0*/  BSYNC B1 ;  /* 0x0000000000017941 */ /* 0x000fea0003800000 */
.L_x_110:
        /* <DEDUP_REMOVED lines=12> */
.L_x_113:
[----:B------:R-:W-:Y:S05]  /*7770*/  BSYNC B1 ;  /* 0x0000000000017941 */ /* 0x000fea0003800000 */
.L_x_112:
        /* <DEDUP_REMOVED lines=12> */
.L_x_115:
[----:B------:R-:W-:Y:S05]  /*7840*/  BSYNC B1 ;  /* 0x0000000000017941 */ /* 0x000fea0003800000 */
.L_x_114:
        /* <DEDUP_REMOVED lines=12> */
.L_x_117:
[----:B------:R-:W-:Y:S05]  /*7910*/  BSYNC B1 ;  /* 0x0000000000017941 */ /* 0x000fea0003800000 */
.L_x_116:
        /* <DEDUP_REMOVED lines=12> */
.L_x_119:
[----:B------:R-:W-:Y:S05]  /*79e0*/  BSYNC B1 ;  /* 0x0000000000017941 */ /* 0x000fea0003800000 */
.L_x_118:
        /* <DEDUP_REMOVED lines=12> */
.L_x_121:
[----:B------:R-:W-:Y:S05]  /*7ab0*/  BSYNC B1 ;  /* 0x0000000000017941 */ /* 0x000fea0003800000 */
.L_x_120:
        /* <DEDUP_REMOVED lines=12> */
.L_x_123:
[----:B------:R-:W-:Y:S05]  /*7b80*/  BSYNC B1 ;  /* 0x0000000000017941 */ /* 0x000fea0003800000 */
.L_x_122:
        /* <DEDUP_REMOVED lines=12> */
.L_x_125:
[----:B------:R-:W-:Y:S05]  /*7c50*/  BSYNC B1 ;  /* 0x0000000000017941 */ /* 0x000fea0003800000 */
.L_x_124:
        /* <DEDUP_REMOVED lines=12> */
.L_x_127:
[----:B------:R-:W-:Y:S05]  /*7d20*/  BSYNC B1 ;  /* 0x0000000000017941 */ /* 0x000fea0003800000 */
.L_x_126:
        /* <DEDUP_REMOVED lines=12> */
.L_x_129:
[----:B------:R-:W-:Y:S05]  /*7df0*/  BSYNC B1 ;  /* 0x0000000000017941 */ /* 0x000fea0003800000 */
.L_x_128:
        /* <DEDUP_REMOVED lines=12> */
.L_x_131:
[----:B------:R-:W-:Y:S05]  /*7ec0*/  BSYNC B1 ;  /* 0x0000000000017941 */ /* 0x000fea0003800000 */
.L_x_130:
        /* <DEDUP_REMOVED lines=12> */
.L_x_133:
[----:B------:R-:W-:Y:S05]  /*7f90*/  BSYNC B1 ;  /* 0x0000000000017941 */ /* 0x000fea0003800000 */
.L_x_132:
        /* <DEDUP_REMOVED lines=12> */
.L_x_135:
[----:B------:R-:W-:Y:S05]  /*8060*/  BSYNC B1 ;  /* 0x0000000000017941 */ /* 0x000fea0003800000 */
.L_x_134:
        /* <DEDUP_REMOVED lines=12> */
.L_x_137:
[----:B------:R-:W-:Y:S05]  /*8130*/  BSYNC B1 ;  /* 0x0000000000017941 */ /* 0x000fea0003800000 */
.L_x_136:
        /* <DEDUP_REMOVED lines=12> */
.L_x_139:
[----:B------:R-:W-:Y:S05]  /*8200*/  BSYNC B1 ;  /* 0x0000000000017941 */ /* 0x000fea0003800000 */
.L_x_138:
        /* <DEDUP_REMOVED lines=12> */
.L_x_141:
[----:B------:R-:W-:Y:S05]  /*82d0*/  BSYNC B1 ;  /* 0x0000000000017941 */ /* 0x000fea0003800000 */
.L_x_140:
        /* <DEDUP_REMOVED lines=12> */
.L_x_143:
[----:B------:R-:W-:Y:S05]  /*83a0*/  BSYNC B1 ;  /* 0x0000000000017941 */ /* 0x000fea0003800000 */
.L_x_142:
        /* <DEDUP_REMOVED lines=12> */
.L_x_145:
[----:B------:R-:W-:Y:S05]  /*8470*/  BSYNC B1 ;  /* 0x0000000000017941 */ /* 0x000fea0003800000 */
.L_x_144:
        /* <DEDUP_REMOVED lines=12> */
.L_x_147:
[----:B------:R-:W-:Y:S05]  /*8540*/  BSYNC B1 ;  /* 0x0000000000017941 */ /* 0x000fea0003800000 */
.L_x_146:
        /* <DEDUP_REMOVED lines=12> */
.L_x_149:
[----:B------:R-:W-:Y:S05]  /*8610*/  BSYNC B1 ;  /* 0x0000000000017941 */ /* 0x000fea0003800000 */
.L_x_148:
        /* <DEDUP_REMOVED lines=12> */
.L_x_151:
[----:B------:R-:W-:Y:S05]  /*86e0*/  BSYNC B1 ;  /* 0x0000000000017941 */ /* 0x000fea0003800000 */
.L_x_150:
        /* <DEDUP_REMOVED lines=12> */
.L_x_153:
[----:B------:R-:W-:Y:S05]  /*87b0*/  BSYNC B1 ;  /* 0x0000000000017941 */ /* 0x000fea0003800000 */
.L_x_152:
        /* <DEDUP_REMOVED lines=12> */
.L_x_155:
[----:B------:R-:W-:Y:S05]  /*8880*/  BSYNC B1 ;  /* 0x0000000000017941 */ /* 0x000fea0003800000 */
.L_x_154:
        /* <DEDUP_REMOVED lines=12> */
.L_x_157:
[----:B------:R-:W-:Y:S05]  /*8950*/  BSYNC B1 ;  /* 0x0000000000017941 */ /* 0x000fea0003800000 */
.L_x_156:
[----:B-----5:R-:W-:Y:S01]  /*8960*/  LOP3.LUT R44, R44, 0xff, RZ, 0xc0, !PT ;  /* 0x000000ff2c2c7812 */ /* 0x020fe200078ec0ff */
[----:B------:R-:W-:Y:S01]  /*8970*/  BSSY B1, `(.L_x_158) ;  /* 0x000000b000017945 */ /* 0x000fe20003800000 */
[----:B------:R-:W-:Y:S02]  /*8980*/  ISETP.LT.OR P2, PT, R41, 0x79, !P1 ;  /* 0x000000792900780c */ /* 0x000fe40004f41670 */
[----:B------:R-:W-:Y:S02]  /*8990*/  F2FP.F16.E4M3.UNPACK_B R44, R44 ;  /* 0x0000002cff2c723e */ /* 0x000fe400020006ff */
[----:B0--3--:R-:W-:-:S03]  /*89a0*/  PRMT R32, RZ, 0x7610, R32 ;  /* 0x00007610ff207816 */ /* 0x009fc60000000020 */
[----:B------:R-:W-:-:S05]  /*89b0*/  HADD2.F32 R44, -RZ, R44.H0_H0 ;  /* 0x2000002cff2c7230 */ /* 0x000fca0000004100 */
[----:B------:R-:W-:-:S04]  /*89c0*/  FMUL R44, R44, UR21 ;  /* 0x000000152c2c7c20 */ /* 0x000fc80008400000 */
[----:B------:R-:W-:-:S05]  /*89d0*/  FFMA R44, R165, UR20, R44 ;  /* 0x00000014a52c7c23 */ /* 0x000fca000800002c */
[----:B------:R-:W-:-:S05]  /*89e0*/  F2FP.SATFINITE.E4M3.F32.PACK_AB_MERGE_C R33, RZ, R44, RZ ;  /* 0x0000002cff21723e */ /* 0x000fca00048070ff */
[----:B------:R0:W-:Y:S01]  /*89f0*/  @!P0 STG.E.U8 desc[UR14][R24.64+0x79], R33 ;  /* 0x0000792118008986 */ /* 0x0001e2000c10110e */
[----:B------:R-:W-:Y:S05]  /*8a00*/  @P2 BRA `(.L_x_159) ;  /* 0x0000000000042947 */ /* 0x000fea0003800000 */
[----:B------:R3:W5:Y:S02]  /*8a10*/  LDG.E.U8 R32, desc[UR14][R34.64+0x78] ;  /* 0x0000780e22207981 */ /* 0x000764000c1e1100 */
.L_x_159:
[----:B------:R-:W-:Y:S05]  /*8a20*/  BSYNC B1 ;  /* 0x0000000000017941 */ /* 0x000fea0003800000 */
.L_x_158:
[----:B-----5:R-:W-:Y:S01]  /*8a30*/  LOP3.LUT R32, R32, 0xff, RZ, 0xc0, !PT ;  /* 0x000000ff20207812 */ /* 0x020fe200078ec0ff */
[----:B------:R-:W-:Y:S01]  /*8a40*/  BSSY B1, `(.L_x_160) ;  /* 0x000000b000017945 */ /* 0x000fe20003800000 */
[----:B------:R-:W-:Y:S02]  /*8a50*/  ISETP.LT.OR P1, PT, R41, 0x7a, !P1 ;  /* 0x0000007a2900780c */ /* 0x000fe40004f21670 */
[----:B------:R-:W-:Y:S02]  /*8a60*/  F2FP.F16.E4M3.UNPACK_B R32, R32 ;  /* 0x00000020ff20723e */ /* 0x000fe400020006ff */
[----:B0-2---:R-:W-:-:S03]  /*8a70*/  PRMT R24, RZ, 0x7610, R24 ;  /* 0x00007610ff187816 */ /* 0x005fc60000000018 */
[----:B------:R-:W-:-:S05]  /*8a80*/  HADD2.F32 R32, -RZ, R32.H0_H0 ;  /* 0x20000020ff207230 */ /* 0x000fca0000004100 */
[----:B------:R-:W-:-:S04]  /*8a90*/  FMUL R25, R32, UR21 ;  /* 0x0000001520197c20 */ /* 0x000fc80008400000 */
[----:B------:R-:W-:-:S05]  /*8aa0*/  FFMA R25, R164, UR20, R25 ;  /* 0x00000014a4197c23 */ /* 0x000fca0008000019 */
[----:B------:R-:W-:-:S05]  /*8ab0*/  F2FP.SATFINITE.E4M3.F32.PACK_AB_MERGE_C R25, RZ, R25, RZ ;  /* 0x00000019ff19723e */ /* 0x000fca00048070ff */
[----:B------:R0:W-:Y:S01]  /*8ac0*/  @!P2 STG.E.U8 desc[UR14][R26.64+0x78], R25 ;  /* 0x000078191a00a986 */ /* 0x0001e2000c10110e */
[----:B------:R-:W-:Y:S05]  /*8ad0*/  @P1 BRA `(.L_x_161) ;  /* 0x0000000000041947 */ /* 0x000fea0003800000 */
[----:B------:R2:W5:Y:S02]  /*8ae0*/  LDG.E.U8 R24, desc[UR14][R34.64+0x79] ;  /* 0x0000790e22187981 */ /* 0x000564000c1e1100 */
.L_x_161:
[----:B------:R-:W-:Y:S05]  /*8af0*/  BSYNC B1 ;  /* 0x0000000000017941 */ /* 0x000fea0003800000 */
.L_x_160:
[----:B-----5:R-:W-:Y:S01]  /*8b00*/  LOP3.LUT R24, R24, 0xff, RZ, 0xc0, !PT ;  /* 0x000000ff18187812 */ /* 0x020fe200078ec0ff */
[----:B------:R-:W-:Y:S01]  /*8b10*/  BSSY B1, `(.L_x_162) ;  /* 0x0000013000017945 */ /* 0x000fe20003800000 */
[----:B------:R-:W-:Y:S02]  /*8b20*/  IADD3 R33, P0, R43, 0x80, RZ ;  /* 0x000000802b217810 */ /* 0x000fe40007f1e0ff */
[----:B------:R-:W-:-:S03]  /*8b30*/  F2FP.F16.E4M3.UNPACK_B R24, R24 ;  /* 0x00000018ff18723e */ /* 0x000fc600020006ff */
[----:B0-----:R-:W-:Y:S01]  /*8b40*/  IMAD.X R25, RZ, RZ, R39, P0 ;  /* 0x000000ffff197224 */ /* 0x001fe200000e0627 */
[----:B------:R-:W-:Y:S01]  /*8b50*/  ISETP.GE.AND P0, PT, R42, 0x81, PT ;  /* 0x000000812a00780c */ /* 0x000fe20003f06270 */
[----:B------:R-:W-:Y:S02]  /*8b60*/  HADD2.F32 R24, -RZ, R24.H0_H0 ;  /* 0x20000018ff187230 */ /* 0x000fe40000004100 */
[----:B--234-:R-:W-:Y:S01]  /*8b70*/  IMAD R34, R25, UR6, RZ ;  /* 0x0000000619227c24 */ /* 0x01cfe2000f8e02ff */
        /* <DEDUP_REMOVED lines=12> */
.L_x_163:
[----:B------:R-:W-:Y:S05]  /*8c40*/  BSYNC B1 ;  /* 0x0000000000017941 */ /* 0x000fea0003800000 */
.L_x_162:
[----:B-----5:R-:W-:Y:S01]  /*8c50*/  LOP3.LUT R32, R32, 0xff, RZ, 0xc0, !PT ;  /* 0x000000ff20207812 */ /* 0x020fe200078ec0ff */
[----:B------:R-:W-:Y:S01]  /*8c60*/  BSSY B1, `(.L_x_164) ;  /* 0x000000b000017945 */ /* 0x000fe20003800000 */
[----:B------:R-:W-:Y:S02]  /*8c70*/  ISETP.LT.OR P2, PT, R41, 0x2, !P0 ;  /* 0x000000022900780c */ /* 0x000fe40004741670 */
[----:B------:R-:W-:Y:S02]  /*8c80*/  F2FP.F16.E4M3.UNPACK_B R32, R32 ;  /* 0x00000020ff20723e */ /* 0x000fe400020006ff */
[----:B0-----:R-:W-:-:S03]  /*8c90*/  PRMT R26, RZ, 0x7610, R26 ;  /* 0x00007610ff1a7816 */ /* 0x001fc6000000001a */
[----:B------:R-:W-:-:S05]  /*8ca0*/  HADD2.F32 R32, -RZ, R32.H0_H0 ;  /* 0x20000020ff207230 */ /* 0x000fca0000004100 */
[----:B------:R-:W-:-:S04]  /*8cb0*/  FMUL R27, R32, UR21 ;  /* 0x00000015201b7c20 */ /* 0x000fc80008400000 */
[----:B------:R-:W-:-:S05]  /*8cc0*/  FFMA R27, R162, UR20, R27 ;  /* 0x00000014a21b7c23 */ /* 0x000fca000800001b */
[----:B------:R-:W-:-:S05]  /*8cd0*/  F2FP.SATFINITE.E4M3.F32.PACK_AB_MERGE_C R27, RZ, R27, RZ ;  /* 0x0000001bff1b723e */ /* 0x000fca00048070ff */
[----:B------:R0:W-:Y:S01]  /*8ce0*/  @!P3 STG.E.U8 desc[UR14][R28.64], R27 ;  /* 0x0000001b1c00b986 */ /* 0x0001e2000c10110e */
[----:B------:R-:W-:Y:S05]  /*8cf0*/  @P2 BRA `(.L_x_165) ;  /* 0x0000000000042947 */ /* 0x000fea0003800000 */
[----:B------:R3:W5:Y:S02]  /*8d00*/  LDG.E.U8 R26, desc[UR14][R24.64+0x1] ;  /* 0x0000010e181a7981 */ /* 0x000764000c1e1100 */
.L_x_165:
[----:B------:R-:W-:Y:S05]  /*8d10*/  BSYNC B1 ;  /* 0x0000000000017941 */ /* 0x000fea0003800000 */
.L_x_164:
[----:B-----5:R-:W-:Y:S01]  /*8d20*/  LOP3.LUT R26, R26, 0xff, RZ, 0xc0, !PT ;  /* 0x000000ff1a1a7812 */ /* 0x020fe200078ec0ff */
[----:B------:R-:W-:Y:S01]  /*8d30*/  BSSY B1, `(.L_x_166) ;  /* 0x0000013000017945 */ /* 0x000fe20003800000 */
[----:B------:R-:W-:Y:S02]  /*8d40*/  IADD3 R43, P1, R43, 0x88, RZ ;  /* 0x000000882b2b7810 */ /* 0x000fe40007f3e0ff */
[----:B------:R-:W-:Y:S02]  /*8d50*/  F2FP.F16.E4M3.UNPACK_B R26, R26 ;  /* 0x0000001aff1a723e */ /* 0x000fe400020006ff */
[----:B------:R-:W-:Y:S01]  /*8d60*/  PRMT R32, RZ, 0x7610, R32 ;  /* 0x00007610ff207816 */ /* 0x000fe20000000020 */
[----:B------:R-:W-:Y:S01]  /*8d70*/  IMAD.X R38, RZ, RZ, R39, P1 ;  /* 0x000000ffff267224 */ /* 0x000fe200008e0627 */
[----:B------:R-:W-:Y:S01]  /*8d80*/  ISETP.GE.AND P1, PT, R42, 0x89, PT ;  /* 0x000000892a00780c */ /* 0x000fe20003f26270 */
[----:B------:R-:W-:Y:S02]  /*8d90*/  HADD2.F32 R26, -RZ, R26.H0_H0 ;  /* 0x2000001aff1a7230 */ /* 0x000fe40000004100 */
[----:B------:R-:W-:Y:S01]  /*8da0*/  IMAD R38, R38, UR6, RZ ;  /* 0x0000000626267c24 */ /* 0x000fe2000f8e02ff */
[----:B------:R-:W-:Y:S01]  /*8db0*/  ISETP.LT.OR P5, PT, R41, 0x1, !P1 ;  /* 0x000000012900780c */ /* 0x000fe20004fa1670 */
[----:B------:R-:W-:-:S04]  /*8dc0*/  IMAD.WIDE.U32 R36, R43, UR6, R36 ;  /* 0x000000062b247c25 */ /* 0x000fc8000f8e0024 */
[----:B------:R-:W-:Y:S01]  /*8dd0*/  FMUL R26, R26, UR21 ;  /* 0x000000151a1a7c20 */ /* 0x000fe20008400000 */
[----:B------:R-:W-:-:S03]  /*8de0*/  IMAD R43, R43, UR7, R38 ;  /* 0x000000072b2b7c24 */ /* 0x000fc6000f8e0226 */
[----:B------:R-:W-:Y:S01]  /*8df0*/  FFMA R161, R161, UR20, R26 ;  /* 0x00000014a1a17c23 */ /* 0x000fe2000800001a */
[----:B------:R-:W-:-:S04]  /*8e00*/  IADD3 R26, P3, R36, UR10, RZ ;  /* 0x0000000a241a7c10 */ /* 0x000fc8000ff7e0ff */
[----:B------:R-:W-:Y:S02]  /*8e10*/  F2FP.SATFINITE.E4M3.F32.PACK_AB_MERGE_C R161, RZ, R161, RZ ;  /* 0x000000a1ffa1723e */ /* 0x000fe400048070ff */
[----:B0-----:R-:W-:-:S03]  /*8e20*/  IADD3.X R27, R37, UR11, R43, P3, !PT ;  /* 0x0000000b251b7c10 */ /* 0x001fc60009ffe42b */
[----:B------:R0:W-:Y:S01]  /*8e30*/  @!P2 STG.E.U8 desc[UR14][R28.64+0x1], R161 ;  /* 0x000001a11c00a986 */ /* 0x0001e2000c10110e */
[----:B------:R-:W-:Y:S05]  /*8e40*/  @P5 BRA `(.L_x_167) ;  /* 0x0000000000045947 */ /* 0x000fea0003800000 */
[----:B------:R4:W5:Y:S02]  /*8e50*/  LDG.E.U8 R32, desc[UR14][R26.64] ;  /* 0x0000000e1a207981 */ /* 0x000964000c1e1100 */
.L_x_167:
[----:B------:R-:W-:Y:S05]  /*8e60*/  BSYNC B1 ;  /* 0x0000000000017941 */ /* 0x000fea0003800000 */
.L_x_166:
        /* <DEDUP_REMOVED lines=12> */
.L_x_169:
[----:B------:R-:W-:Y:S05]  /*8f30*/  BSYNC B1 ;  /* 0x0000000000017941 */ /* 0x000fea0003800000 */
.L_x_168:
        /* <DEDUP_REMOVED lines=12> */
.L_x_171:
[----:B------:R-:W-:Y:S05]  /*9000*/  BSYNC B1 ;  /* 0x0000000000017941 */ /* 0x000fea0003800000 */
.L_x_170:
        /* <DEDUP_REMOVED lines=12> */
.L_x_173:
[----:B------:R-:W-:Y:S05]  /*90d0*/  BSYNC B1 ;  /* 0x0000000000017941 */ /* 0x000fea0003800000 */
.L_x_172:
        /* <DEDUP_REMOVED lines=12> */
.L_x_175:
[----:B------:R-:W-:Y:S05]  /*91a0*/  BSYNC B1 ;  /* 0x0000000000017941 */ /* 0x000fea0003800000 */
.L_x_174:
        /* <DEDUP_REMOVED lines=12> */
.L_x_177:
[----:B------:R-:W-:Y:S05]  /*9270*/  BSYNC B1 ;  /* 0x0000000000017941 */ /* 0x000fea0003800000 */
.L_x_176:
        /* <DEDUP_REMOVED lines=12> */
.L_x_179:
[----:B------:R-:W-:Y:S05]  /*9340*/  BSYNC B1 ;  /* 0x0000000000017941 */ /* 0x000fea0003800000 */
.L_x_178:
        /* <DEDUP_REMOVED lines=12> */
.L_x_181:
[----:B------:R-:W-:Y:S05]  /*9410*/  BSYNC B1 ;  /* 0x0000000000017941 */ /* 0x000fea0003800000 */
.L_x_180:
        /* <DEDUP_REMOVED lines=12> */
.L_x_183:
[----:B------:R-:W-:Y:S05]  /*94e0*/  BSYNC B1 ;  /* 0x0000000000017941 */ /* 0x000fea0003800000 */
.L_x_182:
        /* <DEDUP_REMOVED lines=12> */
.L_x_185:
[----:B------:R-:W-:Y:S05]  /*95b0*/  BSYNC B1 ;  /* 0x0000000000017941 */ /* 0x000fea0003800000 */
.L_x_184:
[----:B-----5:R-:W-:Y:S01]  /*95c0*/  LOP3.LUT R32, R32, 0xff, RZ, 0xc0, !PT ;  /* 0x000000ff20207812 */ /* 0x020fe200078ec0ff */
[----:B------:R-:W-:Y:S01]  /*95d0*/  BSSY B1, `(.L_x_186) ;  /* 0x000000b000017945 */ /* 0x000fe20003800000 */
[----:B------:R-:W-:Y:S02]  /*95e0*/  ISETP.LT.OR P3, PT, R41, 0x19, !P0 ;  /* 0x000000192900780c */ /* 0x000fe40004761670 */
[----:B------:R-:W-:-:S05]  /*95f0*/  F2FP.F16.E4M3.UNPACK_B R32, R32 ;  /* 0x00000020ff20723e */ /* 0x000fca00020006ff */
[----:B------:R-:W-:-:S05]  /*9600*/  HADD2.F32 R32, -RZ, R32.H0_H0 ;  /* 0x20000020ff207230 */ /* 0x000fca0000004100 */
[----:B------:R-:W-:-:S04]  /*9610*/  FMUL R32, R32, UR21 ;  /* 0x0000001520207c20 */ /* 0x000fc80008400000 */
[----:B------:R-:W-:Y:S01]  /*9620*/  FFMA R32, R23, UR20, R32 ;  /* 0x0000001417207c23 */ /* 0x000fe20008000020 */
[----:B------:R-:W-:-:S04]  /*9630*/  PRMT R23, RZ, 0x7610, R23 ;  /* 0x00007610ff177816 */ /* 0x000fc80000000017 */
[----:B0-----:R-:W-:-:S05]  /*9640*/  F2FP.SATFINITE.E4M3.F32.PACK_AB_MERGE_C R33, RZ, R32, RZ ;  /* 0x00000020ff21723e */ /* 0x001fca00048070ff */
[----:B------:R0:W-:Y:S01]  /*9650*/  @!P2 STG.E.U8 desc[UR14][R30.64+0x11], R33 ;  /* 0x000011211e00a986 */ /* 0x0001e2000c10110e */
[----:B------:R-:W-:Y:S05]  /*9660*/  @P3 BRA `(.L_x_187) ;  /* 0x0000000000043947 */ /* 0x000fea0003800000 */
[----:B------:R0:W5:Y:S02]  /*9670*/  LDG.E.U8 R23, desc[UR14][R24.64+0x18] ;  /* 0x0000180e18177981 */ /* 0x000164000c1e1100 */
.L_x_187:
[----:B------:R-:W-:Y:S05]  /*9680*/  BSYNC B1 ;  /* 0x0000000000017941 */ /* 0x000fea0003800000 */
.L_x_186:
        /* <DEDUP_REMOVED lines=8> */
[----:B------:R-:W-:-:S05]  /*9710*/  F2FP.SATFINITE.E4M3.F32.PACK_AB_MERGE_C R23, RZ, R23, RZ ;  /* 0x00000017ff17723e */ /* 0x000fca00048070ff */
[----:B------:R0:W-:Y:S01]  /*9720*/  @!P3 STG.E.U8 desc[UR14][R28.64+0x18], R23 ;  /* 0x000018171c00b986 */ /* 0x0001e2000c10110e */
[----:B------:R-:W-:Y:S05]  /*9730*/  @P2 BRA `(.L_x_189) ;  /* 0x0000000000042947 */ /* 0x000fea0003800000 */
[----:B------:R0:W5:Y:S02]  /*9740*/  LDG.E.U8 R22, desc[UR14][R24.64+0x19] ;  /* 0x0000190e18167981 */ /* 0x000164000c1e1100 */
.L_x_189:
[----:B------:R-:W-:Y:S05]  /*9750*/  BSYNC B1 ;  /* 0x0000000000017941 */ /* 0x000fea0003800000 */
.L_x_188:
        /* <DEDUP_REMOVED lines=12> */
.L_x_191:
[----:B------:R-:W-:Y:S05]  /*9820*/  BSYNC B1 ;  /* 0x0000000000017941 */ /* 0x000fea0003800000 */
.L_x_190:
        /* <DEDUP_REMOVED lines=12> */
.L_x_193:
[----:B------:R-:W-:Y:S05]  /*98f0*/  BSYNC B1 ;  /* 0x0000000000017941 */ /* 0x000fea0003800000 */
.L_x_192:
        /* <DEDUP_REMOVED lines=12> */
.L_x_195:
[----:B------:R-:W-:Y:S05]  /*99c0*/  BSYNC B1 ;  /* 0x0000000000017941 */ /* 0x000fea0003800000 */
.L_x_194:
        /* <DEDUP_REMOVED lines=12> */
.L_x_197:
[----:B------:R-:W-:Y:S05]  /*9a90*/  BSYNC B1 ;  /* 0x0000000000017941 */ /* 0x000fea0003800000 */
.L_x_196:
        /* <DEDUP_REMOVED lines=12> */
.L_x_199:
[----:B------:R-:W-:Y:S05]  /*9b60*/  BSYNC B1 ;  /* 0x0000000000017941 */ /* 0x000fea0003800000 */
.L_x_198:
        /* <DEDUP_REMOVED lines=12> */
.L_x_201:
[----:B------:R-:W-:Y:S05]  /*9c30*/  BSYNC B1 ;  /* 0x0000000000017941 */ /* 0x000fea0003800000 */
.L_x_200:
        /* <DEDUP_REMOVED lines=12> */
.L_x_203:
[----:B------:R-:W-:Y:S05]  /*9d00*/  BSYNC B1 ;  /* 0x0000000000017941 */ /* 0x000fea0003800000 */
.L_x_202:
        /* <DEDUP_REMOVED lines=12> */
.L_x_205:
[----:B------:R-:W-:Y:S05]  /*9dd0*/  BSYNC B1 ;  /* 0x0000000000017941 */ /* 0x000fea0003800000 */
.L_x_204:
        /* <DEDUP_REMOVED lines=12> */
.L_x_207:
[----:B------:R-:W-:Y:S05]  /*9ea0*/  BSYNC B1 ;  /* 0x0000000000017941 */ /* 0x000fea0003800000 */
.L_x_206:
        /* <DEDUP_REMOVED lines=12> */
.L_x_209:
[----:B------:R-:W-:Y:S05]  /*9f70*/  BSYNC B1 ;  /* 0x0000000000017941 */ /* 0x000fea0003800000 */
.L_x_208:
        /* <DEDUP_REMOVED lines=12> */
.L_x_211:
[----:B------:R-:W-:Y:S05]  /*a040*/  BSYNC B1 ;  /* 0x0000000000017941 */ /* 0x000fea0003800000 */
.L_x_210:
        /* <DEDUP_REMOVED lines=12> */
.L_x_213:
[----:B------:R-:W-:Y:S05]  /*a110*/  BSYNC B1 ;  /* 0x0000000000017941 */ /* 0x000fea0003800000 */
.L_x_212:
        /* <DEDUP_REMOVED lines=12> */
.L_x_215:
[----:B------:R-:W-:Y:S05]  /*a1e0*/  BSYNC B1 ;  /* 0x0000000000017941 */ /* 0x000fea0003800000 */
.L_x_214:
        /* <DEDUP_REMOVED lines=12> */
.L_x_217:
[----:B------:R-:W-:Y:S05]  /*a2b0*/  BSYNC B1 ;  /* 0x0000000000017941 */ /* 0x000fea0003800000 */
.L_x_216:
        /* <DEDUP_REMOVED lines=12> */
.L_x_219:
[----:B------:R-:W-:Y:S05]  /*a380*/  BSYNC B1 ;  /* 0x0000000000017941 */ /* 0x000fea0003800000 */
.L_x_218:
        /* <DEDUP_REMOVED lines=12> */
.L_x_221:
[----:B------:R-:W-:Y:S05]  /*a450*/  BSYNC B1 ;  /* 0x0000000000017941 */ /* 0x000fea0003800000 */
.L_x_220:
        /* <DEDUP_REMOVED lines=12> */
.L_x_223:
[----:B------:R-:W-:Y:S05]  /*a520*/  BSYNC B1 ;  /* 0x0000000000017941 */ /* 0x000fea0003800000 */
.L_x_222:
        /* <DEDUP_REMOVED lines=12> */
.L_x_225:
[----:B------:R-:W-:Y:S05]  /*a5f0*/  BSYNC B1 ;  /* 0x0000000000017941 */ /* 0x000fea0003800000 */
.L_x_224:
        /* <DEDUP_REMOVED lines=12> */
.L_x_227:
[----:B------:R-:W-:Y:S05]  /*a6c0*/  BSYNC B1 ;  /* 0x0000000000017941 */ /* 0x000fea0003800000 */
.L_x_226:
        /* <DEDUP_REMOVED lines=12> */
.L_x_229:
[----:B------:R-:W-:Y:S05]  /*a790*/  BSYNC B1 ;  /* 0x0000000000017941 */ /* 0x000fea0003800000 */
.L_x_228:
[----:B-----5:R-:W-:Y:S01]  /*a7a0*/  LOP3.LUT R2, R2, 0xff, RZ, 0xc0, !PT ;  /* 0x000000ff02027812 */ /* 0x020fe200078ec0ff */
[----:B------:R-:W-:Y:S01]  /*a7b0*/  BSSY B1, `(.L_x_230) ;  /* 0x000000b000017945 */ /* 0x000fe20003800000 */
[----:B------:R-:W-:Y:S02]  /*a7c0*/  ISETP.LT.OR P3, PT, R41, 0x41, !P1 ;  /* 0x000000412900780c */ /* 0x000fe40004f61670 */
[----:B------:R-:W-:-:S05]  /*a7d0*/  F2FP.F16.E4M3.UNPACK_B R2, R2 ;  /* 0x00000002ff02723e */ /* 0x000fca00020006ff */
[----:B------:R-:W-:-:S05]  /*a7e0*/  HADD2.F32 R2, -RZ, R2.H0_H0 ;  /* 0x20000002ff027230 */ /* 0x000fca0000004100 */
[----:B0-----:R-:W-:-:S04]  /*a7f0*/  FMUL R3, R2, UR21 ;  /* 0x0000001502037c20 */ /* 0x001fc80008400000 */
[----:B------:R-:W-:Y:S01]  /*a800*/  FFMA R3, R0, UR20, R3 ;  /* 0x0000001400037c23 */ /* 0x000fe20008000003 */
[----:B------:R-:W-:-:S04]  /*a810*/  PRMT R0, RZ, 0x7610, R0 ;  /* 0x00007610ff007816 */ /* 0x000fc80000000000 */
[----:B------:R-:W-:-:S05]  /*a820*/  F2FP.SATFINITE.E4M3.F32.PACK_AB_MERGE_C R3, RZ, R3, RZ ;  /* 0x00000003ff03723e */ /* 0x000fca00048070ff */
[----:B------:R0:W-:Y:S01]  /*a830*/  @!P2 STG.E.U8 desc[UR14][R28.64+0x41], R3 ;  /* 0x000041031c00a986 */ /* 0x0001e2000c10110e */
[----:B------:R-:W-:Y:S05]  /*a840*/  @P3 BRA `(.L_x_231) ;  /* 0x0000000000043947 */ /* 0x000fea0003800000 */
[----:B------:R0:W5:Y:S02]  /*a850*/  LDG.E.U8 R0, desc[UR14][R26.64+0x40] ;  /* 0x0000400e1a007981 */ /* 0x000164000c1e1100 */
.L_x_231:
[----:B------:R-:W-:Y:S05]  /*a860*/  BSYNC B1 ;  /* 0x0000000000017941 */ /* 0x000fea0003800000 */
.L_x_230:
[----:B------:R-:W2:Y:S01]  /*a870*/  LDL.LU R2, [R1] ;  /* 0x0000000001027983 */ /* 0x000ea20000300800 */
[----:B-----5:R-:W-:Y:S01]  /*a880*/  LOP3.LUT R0, R0, 0xff, RZ, 0xc0, !PT ;  /* 0x000000ff00007812 */ /* 0x020fe200078ec0ff */
[----:B------:R-:W-:Y:S01]  /*a890*/  BSSY B1, `(.L_x_232) ;  /* 0x000000b000017945 */ /* 0x000fe20003800000 */
[----:B------:R-:W-:Y:S02]  /*a8a0*/  ISETP.LT.OR P2, PT, R41, 0x42, !P1 ;  /* 0x000000422900780c */ /* 0x000fe40004f41670 */
[----:B------:R-:W-:-:S05]  /*a8b0*/  F2FP.F16.E4M3.UNPACK_B R0, R0 ;  /* 0x00000000ff00723e */ /* 0x000fca00020006ff */
[----:B------:R-:W-:-:S05]  /*a8c0*/  HADD2.F32 R0, -RZ, R0.H0_H0 ;  /* 0x20000000ff007230 */ /* 0x000fca0000004100 */
[----:B------:R-:W-:-:S04]  /*a8d0*/  FMUL R0, R0, UR21 ;  /* 0x0000001500007c20 */ /* 0x000fc80008400000 */
[----:B--2---:R-:W-:-:S05]  /*a8e0*/  FFMA R0, R2, UR20, R0 ;  /* 0x0000001402007c23 */ /* 0x004fca0008000000 */
[----:B0-----:R-:W-:Y:S02]  /*a8f0*/  F2FP.SATFINITE.E4M3.F32.PACK_AB_MERGE_C R3, RZ, R0, RZ ;  /* 0x00000000ff03723e */ /* 0x001fe400048070ff */
[----:B------:R-:W-:-:S03]  /*a900*/  PRMT R0, RZ, 0x7610, R0 ;  /* 0x00007610ff007816 */ /* 0x000fc60000000000 */
[----:B------:R0:W-:Y:S01]  /*a910*/  @!P3 STG.E.U8 desc[UR14][R30.64+0x40], R3 ;  /* 0x000040031e00b986 */ /* 0x0001e2000c10110e */
[----:B------:R-:W-:Y:S05]  /*a920*/  @P2 BRA `(.L_x_233) ;  /* 0x0000000000042947 */ /* 0x000fea0003800000 */
[----:B------:R2:W5:Y:S02]  /*a930*/  LDG.E.U8 R0, desc[UR14][R26.64+0x41] ;  /* 0x0000410e1a007981 */ /* 0x000564000c1e1100 */
.L_x_233:
[----:B------:R-:W-:Y:S05]  /*a940*/  BSYNC B1 ;  /* 0x0000000000017941 */ /* 0x000fea0003800000 */
.L_x_232:
[----:B------:R-:W3:Y:S01]  /*a950*/  LDL.LU R2, [R1+0x4] ;  /* 0x0000040001027983 */ /* 0x000ee20000300800 */
[----:B-----5:R-:W-:Y:S01]  /*a960*/  LOP3.LUT R0, R0, 0xff, RZ, 0xc0, !PT ;  /* 0x000000ff00007812 */ /* 0x020fe200078ec0ff */
[----:B------:R-:W-:Y:S01]  /*a970*/  BSSY B1, `(.L_x_234) ;  /* 0x000000b000017945 */ /* 0x000fe20003800000 */
[----:B------:R-:W-:Y:S02]  /*a980*/  ISETP.LT.OR P3, PT, R41, 0x49, !P0 ;  /* 0x000000492900780c */ /* 0x000fe40004761670 */
[----:B------:R-:W-:-:S05]  /*a990*/  F2FP.F16.E4M3.UNPACK_B R0, R0 ;  /* 0x00000000ff00723e */ /* 0x000fca00020006ff */
[----:B------:R-:W-:-:S05]  /*a9a0*/  HADD2.F32 R0, -RZ, R0.H0_H0 ;  /* 0x20000000ff007230 */ /* 0x000fca0000004100 */
[----:B------:R-:W-:-:S04]  /*a9b0*/  FMUL R0, R0, UR21 ;  /* 0x0000001500007c20 */ /* 0x000fc80008400000 */
[----:B---3--:R-:W-:-:S05]  /*a9c0*/  FFMA R0, R2, UR20, R0 ;  /* 0x0000001402007c23 */ /* 0x008fca0008000000 */
[----:B0-----:R-:W-:Y:S02]  /*a9d0*/  F2FP.SATFINITE.E4M3.F32.PACK_AB_MERGE_C R3, RZ, R0, RZ ;  /* 0x00000000ff03723e */ /* 0x001fe400048070ff */
[----:B------:R-:W-:-:S03]  /*a9e0*/  PRMT R0, RZ, 0x7610, R0 ;  /* 0x00007610ff007816 */ /* 0x000fc60000000000 */
[----:B------:R0:W-:Y:S01]  /*a9f0*/  @!P2 STG.E.U8 desc[UR14][R30.64+0x41], R3 ;  /* 0x000041031e00a986 */ /* 0x0001e2000c10110e */
[----:B------:R-:W-:Y:S05]  /*aa00*/  @P3 BRA `(.L_x_235) ;  /* 0x0000000000043947 */ /* 0x000fea0003800000 */
[----:B------:R3:W5:Y:S02]  /*aa10*/  LDG.E.U8 R0, desc[UR14][R24.64+0x48] ;  /* 0x0000480e18007981 */ /* 0x000764000c1e1100 */
.L_x_235:
[----:B------:R-:W-:Y:S05]  /*aa20*/  BSYNC B1 ;  /* 0x0000000000017941 */ /* 0x000fea0003800000 */
.L_x_234:
[----:B------:R-:W2:Y:S01]  /*aa30*/  LDL.LU R2, [R1+0x8] ;  /* 0x0000080001027983 */ /* 0x000ea20000300800 */
        /* <DEDUP_REMOVED lines=12> */
.L_x_237:
[----:B------:R-:W-:Y:S05]  /*ab00*/  BSYNC B1 ;  /* 0x0000000000017941 */ /* 0x000fea0003800000 */
.L_x_236:
        /* <DEDUP_REMOVED lines=13> */
.L_x_239:
[----:B------:R-:W-:Y:S05]  /*abe0*/  BSYNC B1 ;  /* 0x0000000000017941 */ /* 0x000fea0003800000 */
.L_x_238:
        /* <DEDUP_REMOVED lines=13> */
.L_x_241:
[----:B------:R-:W-:Y:S05]  /*acc0*/  BSYNC B1 ;  /* 0x0000000000017941 */ /* 0x000fea0003800000 */
.L_x_240:
        /* <DEDUP_REMOVED lines=13> */
.L_x_243:
[----:B------:R-:W-:Y:S05]  /*ada0*/  BSYNC B1 ;  /* 0x0000000000017941 */ /* 0x000fea0003800000 */
.L_x_242:
        /* <DEDUP_REMOVED lines=13> */
.L_x_245:
[----:B------:R-:W-:Y:S05]  /*ae80*/  BSYNC B1 ;  /* 0x0000000000017941 */ /* 0x000fea0003800000 */
.L_x_244:
        /* <DEDUP_REMOVED lines=13> */
.L_x_247:
[----:B------:R-:W-:Y:S05]  /*af60*/  BSYNC B1 ;  /* 0x0000000000017941 */ /* 0x000fea0003800000 */
.L_x_246:
        /* <DEDUP_REMOVED lines=13> */
.L_x_249:
[----:B------:R-:W-:Y:S05]  /*b040*/  BSYNC B1 ;  /* 0x0000000000017941 */ /* 0x000fea0003800000 */
.L_x_248:
        /* <DEDUP_REMOVED lines=13> */
.L_x_251:
[----:B------:R-:W-:Y:S05]  /*b120*/  BSYNC B1 ;  /* 0x0000000000017941 */ /* 0x000fea0003800000 */
.L_x_250:
        /* <DEDUP_REMOVED lines=13> */
.L_x_253:
[----:B------:R-:W-:Y:S05]  /*b200*/  BSYNC B1 ;  /* 0x0000000000017941 */ /* 0x000fea0003800000 */
.L_x_252:
        /* <DEDUP_REMOVED lines=13> */
.L_x_255:
[----:B------:R-:W-:Y:S05]  /*b2e0*/  BSYNC B1 ;  /* 0x0000000000017941 */ /* 0x000fea0003800000 */
.L_x_254:
        /* <DEDUP_REMOVED lines=13> */
.L_x_257:
[----:B------:R-:W-:Y:S05]  /*b3c0*/  BSYNC B1 ;  /* 0x0000000000017941 */ /* 0x000fea0003800000 */
.L_x_256:
        /* <DEDUP_REMOVED lines=13> */
.L_x_259:
[----:B------:R-:W-:Y:S05]  /*b4a0*/  BSYNC B1 ;  /* 0x0000000000017941 */ /* 0x000fea0003800000 */
.L_x_258:
        /* <DEDUP_REMOVED lines=13> */
.L_x_261:
[----:B------:R-:W-:Y:S05]  /*b580*/  BSYNC B1 ;  /* 0x0000000000017941 */ /* 0x000fea0003800000 */
.L_x_260:
        /* <DEDUP_REMOVED lines=13> */
.L_x_263:
[----:B------:R-:W-:Y:S05]  /*b660*/  BSYNC B1 ;  /* 0x0000000000017941 */ /* 0x000fea0003800000 */
.L_x_262:
        /* <DEDUP_REMOVED lines=13> */
.L_x_265:
[----:B------:R-:W-:Y:S05]  /*b740*/  BSYNC B1 ;  /* 0x0000000000017941 */ /* 0x000fea0003800000 */
.L_x_264:
        /* <DEDUP_REMOVED lines=13> */
.L_x_267:
[----:B------:R-:W-:Y:S05]  /*b820*/  BSYNC B1 ;  /* 0x0000000000017941 */ /* 0x000fea0003800000 */
.L_x_266:
        /* <DEDUP_REMOVED lines=13> */
.L_x_269:
[----:B------:R-:W-:Y:S05]  /*b900*/  BSYNC B1 ;  /* 0x0000000000017941 */ /* 0x000fea0003800000 */
.L_x_268:
        /* <DEDUP_REMOVED lines=13> */
.L_x_271:
[----:B------:R-:W-:Y:S05]  /*b9e0*/  BSYNC B1 ;  /* 0x0000000000017941 */ /* 0x000fea0003800000 */
.L_x_270:
        /* <DEDUP_REMOVED lines=13> */
.L_x_273:
[----:B------:R-:W-:Y:S05]  /*bac0*/  BSYNC B1 ;  /* 0x0000000000017941 */ /* 0x000fea0003800000 */
.L_x_272:
        /* <DEDUP_REMOVED lines=13> */
.L_x_275:
[----:B------:R-:W-:Y:S05]  /*bba0*/  BSYNC B1 ;  /* 0x0000000000017941 */ /* 0x000fea0003800000 */
.L_x_274:
        /* <DEDUP_REMOVED lines=13> */
.L_x_277:
[----:B------:R-:W-:Y:S05]  /*bc80*/  BSYNC B1 ;  /* 0x0000000000017941 */ /* 0x000fea0003800000 */
.L_x_276:
        /* <DEDUP_REMOVED lines=13> */
.L_x_279:
[----:B------:R-:W-:Y:S05]  /*bd60*/  BSYNC B1 ;  /* 0x0000000000017941 */ /* 0x000fea0003800000 */
.L_x_278:
        /* <DEDUP_REMOVED lines=13> */
.L_x_281:
[----:B------:R-:W-:Y:S05]  /*be40*/  BSYNC B1 ;  /* 0x0000000000017941 */ /* 0x000fea0003800000 */
.L_x_280:
        /* <DEDUP_REMOVED lines=13> */
.L_x_283:
[----:B------:R-:W-:Y:S05]  /*bf20*/  BSYNC B1 ;  /* 0x0000000000017941 */ /* 0x000fea0003800000 */
.L_x_282:
        /* <DEDUP_REMOVED lines=13> */
.L_x_285:
[----:B------:R-:W-:Y:S05]  /*c000*/  BSYNC B1 ;  /* 0x0000000000017941 */ /* 0x000fea0003800000 */
.L_x_284:
        /* <DEDUP_REMOVED lines=13> */
.L_x_287:
[----:B------:R-:W-:Y:S05]  /*c0e0*/  BSYNC B1 ;  /* 0x0000000000017941 */ /* 0x000fea0003800000 */
.L_x_286:
        /* <DEDUP_REMOVED lines=13> */
.L_x_289:
[----:B------:R-:W-:Y:S05]  /*c1c0*/  BSYNC B1 ;  /* 0x0000000000017941 */ /* 0x000fea0003800000 */
.L_x_288:
[----:B------:R-:W-:Y:S05]  /*c1d0*/  @P1 BRA `(.L_x_290) ;  /* 0x0000002000ac1947 */ /* 0x000fea0003800000 */
[----:B------:R-:W2:Y:S01]  /*c1e0*/  LDL.LU R2, [R1+0x74] ;  /* 0x0000740001027983 */ /* 0x000ea20000300800 */
[----:B-----5:R-:W-:-:S04]  /*c1f0*/  LOP3.LUT R0, R0, 0xff, RZ, 0xc0, !PT ;  /* 0x000000ff00007812 */ /* 0x020fc800078ec0ff */
[----:B------:R-:W-:-:S05]  /*c200*/  F2FP.F16.E4M3.UNPACK_B R0, R0 ;  /* 0x00000000ff00723e */ /* 0x000fca00020006ff */
[----:B------:R-:W-:-:S05]  /*c210*/  HADD2.F32 R0, -RZ, R0.H0_H0 ;  /* 0x20000000ff007230 */ /* 0x000fca0000004100 */
[----:B------:R-:W-:-:S04]  /*c220*/  FMUL R0, R0, UR21 ;  /* 0x0000001500007c20 */ /* 0x000fc80008400000 */
[----:B--2---:R-:W-:-:S05]  /*c230*/  FFMA R0, R2, UR20, R0 ;  /* 0x0000001402007c23 */ /* 0x004fca0008000000 */
[----:B0-----:R-:W-:-:S05]  /*c240*/  F2FP.SATFINITE.E4M3.F32.PACK_AB_MERGE_C R3, RZ, R0, RZ ;  /* 0x00000000ff03723e */ /* 0x001fca00048070ff */
[----:B------:R0:W-:Y:S01]  /*c250*/  STG.E.U8 desc[UR14][R30.64+0x79], R3 ;  /* 0x000079031e007986 */ /* 0x0001e2000c10110e */
[----:B------:R-:W-:Y:S05]  /*c260*/  BRA `(.L_x_290) ;  /* 0x0000002000887947 */ /* 0x000fea0003800000 */
.L_x_33:
[C---:B------:R-:W-:Y:S01]  /*c270*/  ISETP.GE.AND P3, PT, R42.reuse, 0x1, PT ;  /* 0x000000012a00780c */ /* 0x040fe20003f66270 */
[----:B------:R-:W2:Y:S01]  /*c280*/  LDL.LU R227, [R1+0x10] ;  /* 0x0000100001e37983 */ /* 0x000ea20000300800 */
[----:B------:R-:W-:Y:S01]  /*c290*/  ISETP.GE.AND P2, PT, R42, 0x9, PT ;  /* 0x000000092a00780c */ /* 0x000fe20003f46270 */
[----:B------:R-:W-:Y:S01]  /*c2a0*/  FMUL R225, R225, UR20 ;  /* 0x00000014e1e17c20 */ /* 0x000fe20008400000 */
[C---:B------:R-:W-:Y:S01]  /*c2b0*/  ISETP.LT.OR P0, PT, R41.reuse, 0x1, !P3 ;  /* 0x000000012900780c */ /* 0x040fe20005f01670 */
[----:B------:R-:W-:Y:S01]  /*c2c0*/  FMUL R226, R226, UR20 ;  /* 0x00000014e2e27c20 */ /* 0x000fe20008400000 */
[----:B------:R-:W-:Y:S01]  /*c2d0*/  ISETP.LT.OR P1, PT, R41, 0x2, !P3 ;  /* 0x000000022900780c */ /* 0x000fe20005f21670 */
[----:B------:R-:W-:Y:S01]  /*c2e0*/  FMUL R223, R223, UR20 ;  /* 0x00000014dfdf7c20 */ /* 0x000fe20008400000 */
[----:B------:R-:W-:Y:S01]  /*c2f0*/  ISETP.LT.OR P6, PT, R41, 0x2, !P2 ;  /* 0x000000022900780c */ /* 0x000fe200057c1670 */
[----:B------:R-:W-:Y:S01]  /*c300*/  FMUL R224, R224, UR20 ;  /* 0x00000014e0e07c20 */ /* 0x000fe20008400000 */
[----:B------:R-:W-:-:S02]  /*c310*/  F2FP.SATFINITE.E4M3.F32.PACK_AB_MERGE_C R33, RZ, R226, RZ ;  /* 0x000000e2ff21723e */ /* 0x000fc400048070ff */
[----:B------:R-:W-:Y:S01]  /*c320*/  F2FP.SATFINITE.E4M3.F32.PACK_AB_MERGE_C R225, RZ, R225, RZ ;  /* 0x000000e1ffe1723e */ /* 0x000fe200048070ff */
[----:B------:R-:W-:Y:S01]  /*c330*/  FMUL R222, R222, UR20 ;  /* 0x00000014dede7c20 */ /* 0x000fe20008400000 */
[----:B------:R-:W-:Y:S01]  /*c340*/  ISETP.LT.OR P5, PT, R41, 0x1, !P2 ;  /* 0x000000012900780c */ /* 0x000fe200057a1670 */
[----:B------:R-:W-:Y:S01]  /*c350*/  FMUL R221, R221, UR20 ;  /* 0x00000014dddd7c20 */ /* 0x000fe20008400000 */
[----:B------:R-:W-:Y:S01]  /*c360*/  F2FP.SATFINITE.E4M3.F32.PACK_AB_MERGE_C R223, RZ, R223, RZ ;  /* 0x000000dfffdf723e */ /* 0x000fe200048070ff */
[----:B------:R0:W-:Y:S01]  /*c370*/  @!P0 STG.E.U8 desc[UR14][R24.64], R33 ;  /* 0x0000002118008986 */ /* 0x0001e2000c10110e */
[----:B------:R-:W-:-:S03]  /*c380*/  ISETP.LT.OR P0, PT, R41, 0x9, !P3 ;  /* 0x000000092900780c */ /* 0x000fc60005f01670 */
[----:B------:R-:W-:Y:S01]  /*c390*/  @!P1 STG.E.U8 desc[UR14][R24.64+0x1], R225 ;  /* 0x000001e118009986 */ /* 0x000fe2000c10110e */
[----:B------:R-:W-:-:S03]  /*c3a0*/  ISETP.LT.OR P1, PT, R41, 0xa, !P3 ;  /* 0x0000000a2900780c */ /* 0x000fc60005f21670 */
[----:B------:R-:W-:Y:S01]  /*c3b0*/  @!P6 STG.E.U8 desc[UR14][R26.64+0x1], R223 ;  /* 0x000001df1a00e986 */ /* 0x000fe2000c10110e */
[----:B------:R-:W-:Y:S01]  /*c3c0*/  ISETP.LT.OR P6, PT, R41, 0xa, !P2 ;  /* 0x0000000a2900780c */ /* 0x000fe200057c1670 */
[----:B------:R-:W-:Y:S01]  /*c3d0*/  FMUL R219, R219, UR20 ;  /* 0x00000014dbdb7c20 */ /* 0x000fe20008400000 */
[----:B------:R-:W-:Y:S01]  /*c3e0*/  F2FP.SATFINITE.E4M3.F32.PACK_AB_MERGE_C R35, RZ, R224, RZ ;  /* 0x000000e0ff23723e */ /* 0x000fe200048070ff */
[----:B------:R-:W-:Y:S01]  /*c3f0*/  FMUL R220, R220, UR20 ;  /* 0x00000014dcdc7c20 */ /* 0x000fe20008400000 */
[----:B0-----:R-:W-:Y:S01]  /*c400*/  F2FP.SATFINITE.E4M3.F32.PACK_AB_MERGE_C R33, RZ, R222, RZ ;  /* 0x000000deff21723e */ /* 0x001fe200048070ff */
[----:B------:R-:W-:Y:S01]  /*c410*/  FMUL R218, R218, UR20 ;  /* 0x00000014dada7c20 */ /* 0x000fe20008400000 */
[----:B------:R-:W-:Y:S01]  /*c420*/  F2FP.SATFINITE.E4M3.F32.PACK_AB_MERGE_C R221, RZ, R221, RZ ;  /* 0x000000ddffdd723e */ /* 0x000fe200048070ff */
[----:B------:R0:W-:Y:S01]  /*c430*/  @!P5 STG.E.U8 desc[UR14][R26.64], R35 ;  /* 0x000000231a00d986 */ /* 0x0001e2000c10110e */
[C---:B------:R-:W-:Y:S02]  /*c440*/  ISETP.LT.OR P5, PT, R41.reuse, 0x9, !P2 ;  /* 0x000000092900780c */ /* 0x040fe400057a1670 */
        /* <DEDUP_REMOVED lines=8> */
[----:B0-----:R-:W-:Y:S01]  /*c4d0*/  F2FP.SATFINITE.E4M3.F32.PACK_AB_MERGE_C R35, RZ, R220, RZ ;  /* 0x000000dcff23723e */ /* 0x001fe200048070ff */
[----:B------:R-:W-:Y:S01]  /*c4e0*/  FMUL R215, R215, UR20 ;  /* 0x00000014d7d77c20 */ /* 0x000fe20008400000 */
[----:B------:R-:W4:Y:S01]  /*c4f0*/  LDL.LU R226, [R1+0xc] ;  /* 0x00000c0001e27983 */ /* 0x000f220000300800 */
[----:B---3--:R-:W-:Y:S02]  /*c500*/  F2FP.SATFINITE.E4M3.F32.PACK_AB_MERGE_C R33, RZ, R218, RZ ;  /* 0x000000daff21723e */ /* 0x008fe400048070ff */
[----:B------:R-:W-:Y:S01]  /*c510*/  F2FP.SATFINITE.E4M3.F32.PACK_AB_MERGE_C R217, RZ, R217, RZ ;  /* 0x000000d9ffd9723e */ /* 0x000fe200048070ff */
[----:B------:R0:W-:Y:S01]  /*c520*/  @!P5 STG.E.U8 desc[UR14][R26.64+0x8], R35 ;  /* 0x000008231a00d986 */ /* 0x0001e2000c10110e */
[----:B------:R-:W-:-:S02]  /*c530*/  ISETP.LT.OR P5, PT, R41, 0x11, !P2 ;  /* 0x000000112900780c */ /* 0x000fc400057a1670 */
[----:B------:R-:W-:Y:S01]  /*c540*/  F2FP.SATFINITE.E4M3.F32.PACK_AB_MERGE_C R215, RZ, R215, RZ ;  /* 0x000000d7ffd7723e */ /* 0x000fe200048070ff */
[----:B------:R-:W3:Y:S01]  /*c550*/  LDL.LU R224, [R1+0x8] ;  /* 0x0000080001e07983 */ /* 0x000ee20000300800 */
[----:B------:R-:W-:-:S03]  /*c560*/  FMUL R216, R216, UR20 ;  /* 0x00000014d8d87c20 */ /* 0x000fc60008400000 */
[----:B------:R-:W4:Y:S04]  /*c570*/  LDL.LU R225, [R1+0x4] ;  /* 0x0000040001e17983 */ /* 0x000f280000300800 */
[----:B------:R-:W3:Y:S01]  /*c580*/  LDL.LU R223, [R1] ;  /* 0x0000000001df7983 */ /* 0x000ee20000300800 */
[----:B0-----:R-:W-:Y:S01]  /*c590*/  F2FP.SATFINITE.E4M3.F32.PACK_AB_MERGE_C R35, RZ, R216, RZ ;  /* 0x000000d8ff23723e */ /* 0x001fe200048070ff */
[----:B------:R-:W-:Y:S01]  /*c5a0*/  FMUL R214, R214, UR20 ;  /* 0x00000014d6d67c20 */ /* 0x000fe20008400000 */
[----:B------:R-:W-:Y:S01]  /*c5b0*/  FMUL R213, R213, UR20 ;  /* 0x00000014d5d57c20 */ /* 0x000fe20008400000 */
[----:B------:R0:W-:Y:S01]  /*c5c0*/  @!P0 STG.E.U8 desc[UR14][R24.64+0x10], R33 ;  /* 0x0000102118008986 */ /* 0x0001e2000c10110e */
[----:B------:R-:W-:Y:S01]  /*c5d0*/  ISETP.LT.OR P0, PT, R41, 0x19, !P3 ;  /* 0x000000192900780c */ /* 0x000fe20005f01670 */
[----:B------:R-:W-:Y:S01]  /*c5e0*/  FMUL R211, R211, UR20 ;  /* 0x00000014d3d37c20 */ /* 0x000fe20008400000 */
[----:B------:R-:W-:Y:S01]  /*c5f0*/  FMUL R212, R212, UR20 ;  /* 0x00000014d4d47c20 */ /* 0x000fe20008400000 */
[----:B------:R-:W-:Y:S01]  /*c600*/  @!P1 STG.E.U8 desc[UR14][R24.64+0x11], R217 ;  /* 0x000011d918009986 */ /* 0x000fe2000c10110e */
[C---:B------:R-:W-:Y:S01]  /*c610*/  ISETP.LT.OR P1, PT, R41.reuse, 0x1a, !P3 ;  /* 0x0000001a2900780c */ /* 0x040fe20005f21670 */
[----:B------:R-:W-:Y:S01]  /*c620*/  FMUL R210, R210, UR20 ;  /* 0x00000014d2d27c20 */ /* 0x000fe20008400000 */
[----:B------:R-:W-:Y:S01]  /*c630*/  F2FP.SATFINITE.E4M3.F32.PACK_AB_MERGE_C R213, RZ, R213, RZ ;  /* 0x000000d5ffd5723e */ /* 0x000fe200048070ff */
[----:B------:R-:W-:Y:S01]  /*c640*/  @!P6 STG.E.U8 desc[UR14][R26.64+0x11], R215 ;  /* 0x000011d71a00e986 */ /* 0x000fe2000c10110e */
[----:B------:R-:W-:Y:S01]  /*c650*/  ISETP.LT.OR P6, PT, R41, 0x1a, !P2 ;  /* 0x0000001a2900780c */ /* 0x000fe200057c1670 */
[----:B------:R-:W-:Y:S01]  /*c660*/  FMUL R209, R209, UR20 ;  /* 0x00000014d1d17c20 */ /* 0x000fe20008400000 */
[----:B------:R-:W-:Y:S01]  /*c670*/  F2FP.SATFINITE.E4M3.F32.PACK_AB_MERGE_C R211, RZ, R211, RZ ;  /* 0x000000d3ffd3723e */ /* 0x000fe200048070ff */
[----:B------:R1:W-:Y:S01]  /*c680*/  @!P5 STG.E.U8 desc[UR14][R26.64+0x10], R35 ;  /* 0x000010231a00d986 */ /* 0x0003e2000c10110e */
[----:B0-----:R-:W-:Y:S01]  /*c690*/  F2FP.SATFINITE.E4M3.F32.PACK_AB_MERGE_C R33, RZ, R214, RZ ;  /* 0x000000d6ff21723e */ /* 0x001fe200048070ff */
[----:B------:R-:W-:Y:S01]  /*c6a0*/  FMUL R207, R207, UR20 ;  /* 0x00000014cfcf7c20 */ /* 0x000fe20008400000 */
[C---:B------:R-:W-:Y:S01]  /*c6b0*/  ISETP.LT.OR P5, PT, R41.reuse, 0x19, !P2 ;  /* 0x000000192900780c */ /* 0x040fe200057a1670 */
[----:B------:R-:W-:Y:S01]  /*c6c0*/  FMUL R208, R208, UR20 ;  /* 0x00000014d0d07c20 */ /* 0x000fe20008400000 */
[----:B------:R-:W-:Y:S01]  /*c6d0*/  F2FP.SATFINITE.E4M3.F32.PACK_AB_MERGE_C R209, RZ, R209, RZ ;  /* 0x000000d1ffd1723e */ /* 0x000fe200048070ff */
[----:B------:R0:W-:Y:S01]  /*c6e0*/  @!P0 STG.E.U8 desc[UR14][R24.64+0x18], R33 ;  /* 0x0000182118008986 */ /* 0x0001e2000c10110e */
[C---:B------:R-:W-:Y:S01]  /*c6f0*/  ISETP.LT.OR P0, PT, R41.reuse, 0x21, !P3 ;  /* 0x000000212900780c */ /* 0x040fe20005f01670 */
[----:B------:R-:W-:Y:S01]  /*c700*/  FMUL R206, R206, UR20 ;  /* 0x00000014cece7c20 */ /* 0x000fe20008400000 */
[----:B------:R-:W-:Y:S01]  /*c710*/  F2FP.SATFINITE.E4M3.F32.PACK_AB_MERGE_C R207, RZ, R207, RZ ;  /* 0x000000cfffcf723e */ /* 0x000fe200048070ff */
[----:B------:R-:W-:Y:S01]  /*c720*/  @!P1 STG.E.U8 desc[UR14][R24.64+0x19], R213 ;  /* 0x000019d518009986 */ /* 0x000fe2000c10110e */
[----:B------:R-:W-:Y:S01]  /*c730*/  ISETP.LT.OR P1, PT, R41, 0x22, !P3 ;  /* 0x000000222900780c */ /* 0x000fe20005f21670 */
[----:B------:R-:W-:Y:S01]  /*c740*/  FMUL R205, R205, UR20 ;  /* 0x00000014cdcd7c20 */ /* 0x000fe20008400000 */
[----:B-1----:R-:W-:Y:S01]  /*c750*/  F2FP.SATFINITE.E4M3.F32.PACK_AB_MERGE_C R35, RZ, R212, RZ ;  /* 0x000000d4ff23723e */ /* 0x002fe200048070ff */
        /* <DEDUP_REMOVED lines=11> */
[----:B------:R-:W-:Y:S01]  /*c810*/  ISETP.LT.OR P0, PT, R41, 0x29, !P3 ;  /* 0x000000292900780c */ /* 0x000fe20005f01670 */
[----:B------:R-:W-:Y:S01]  /*c820*/  FMUL R201, R201, UR20 ;  /* 0x00000014c9c97c20 */ /* 0x000fe20008400000 */
[----:B------:R-:W-:Y:S01]  /*c830*/  FMUL R199, R199, UR20 ;  /* 0x00000014c7c77c20 */ /* 0x000fe20008400000 */
[----:B------:R-:W-:Y:S01]  /*c840*/  @!P1 STG.E.U8 desc[UR14][R24.64+0x21], R209 ;  /* 0x000021d118009986 */ /* 0x000fe2000c10110e */
[C---:B------:R-:W-:Y:S01]  /*c850*/  ISETP.LT.OR P1, PT, R41.reuse, 0x2a, !P3 ;  /* 0x0000002a2900780c */ /* 0x040fe20005f21670 */
        /* <DEDUP_REMOVED lines=9> */
[----:B------:R-:W-:Y:S01]  /*c8f0*/  ISETP.LT.OR P5, PT, R41, 0x29, !P2 ;  /* 0x000000292900780c */ /* 0x000fe200057a1670 */
[----:B------:R-:W-:Y:S01]  /*c900*/  FMUL R195, R195, UR20 ;  /* 0x00000014c3c37c20 */ /* 0x000fe20008400000 */
[----:B------:R-:W-:Y:S01]  /*c910*/  F2FP.SATFINITE.E4M3.F32.PACK_AB_MERGE_C R199, RZ, R199, RZ ;  /* 0x000000c7ffc7723e */ /* 0x000fe200048070ff */
[----:B------:R0:W-:Y:S01]  /*c920*/  @!P0 STG.E.U8 desc[UR14][R24.64+0x28], R33 ;  /* 0x0000282118008986 */ /* 0x0001e2000c10110e */
[C---:B------:R-:W-:Y:S01]  /*c930*/  ISETP.LT.OR P0, PT, R41.reuse, 0x31, !P3 ;  /* 0x000000312900780c */ /* 0x040fe20005f01670 */
[----:B------:R-:W-:Y:S01]  /*c940*/  FMUL R196, R196, UR20 ;  /* 0x00000014c4c47c20 */ /* 0x000fe20008400000 */
[----:B------:R-:W-:Y:S01]  /*c950*/  F2FP.SATFINITE.E4M3.F32.PACK_AB_MERGE_C R197, RZ, R197, RZ ;  /* 0x000000c5ffc5723e */ /* 0x000fe200048070ff */
        /* <DEDUP_REMOVED lines=59> */
[C---:B------:R-:W-:Y:S01]  /*cd10*/  ISETP.LT.OR P6, PT, R41.reuse, 0x4a, !P2 ;  /* 0x0000004a2900780c */ /* 0x040fe200057c1670 */
        /* <DEDUP_REMOVED lines=57> */
[----:B------:R-:W-:Y:S01]  /*d0b0*/  ISETP.LT.OR P5, PT, R41, 0x61, !P3 ;  /* 0x000000612900780c */ /* 0x000fe20005fa1670 */
[----:B------:R-:W-:Y:S01]  /*d0c0*/  FMUL R161, R161, UR20 ;  /* 0x00000014a1a17c20 */ /* 0x000fe20008400000 */
[----:B0-----:R-:W-:Y:S01]  /*d0d0*/  F2FP.SATFINITE.E4M3.F32.PACK_AB_MERGE_C R33, RZ, R178, RZ ;  /* 0x000000b2ff21723e */ /* 0x001fe200048070ff */
[----:B------:R-:W-:Y:S01]  /*d0e0*/  FMUL R160, R160, UR20 ;  /* 0x00000014a0a07c20 */ /* 0x000fe20008400000 */
[----:B------:R-:W-:Y:S01]  /*d0f0*/  FMUL R159, R159, UR20 ;  /* 0x000000149f9f7c20 */ /* 0x000fe20008400000 */
[----:B------:R-:W-:Y:S01]  /*d100*/  FMUL R157, R157, UR20 ;  /* 0x000000149d9d7c20 */ /* 0x000fe20008400000 */
[----:B------:R-:W-:Y:S01]  /*d110*/  F2FP.SATFINITE.E4M3.F32.PACK_AB_MERGE_C R161, RZ, R161, RZ ;  /* 0x000000a1ffa1723e */ /* 0x000fe200048070ff */
[----:B------:R-:W-:Y:S01]  /*d120*/  FMUL R158, R158, UR20 ;  /* 0x000000149e9e7c20 */ /* 0x000fe20008400000 */
[----:B------:R-:W-:Y:S01]  /*d130*/  FMUL R156, R156, UR20 ;  /* 0x000000149c9c7c20 */ /* 0x000fe20008400000 */
[----:B------:R-:W-:Y:S01]  /*d140*/  @!P6 STG.E.U8 desc[UR14][R24.64+0x61], R177 ;  /* 0x000061b11800e986 */ /* 0x000fe2000c10110e */
[----:B------:R-:W-:Y:S01]  /*d150*/  ISETP.LT.OR P6, PT, R41, 0x69, !P3 ;  /* 0x000000692900780c */ /* 0x000fe20005fc1670 */
[----:B------:R-:W-:Y:S01]  /*d160*/  FMUL R155, R155, UR20 ;  /* 0x000000149b9b7c20 */ /* 0x000fe20008400000 */
[----:B-1----:R-:W-:Y:S01]  /*d170*/  F2FP.SATFINITE.E4M3.F32.PACK_AB_MERGE_C R35, RZ, R176, RZ ;  /* 0x000000b0ff23723e */ /* 0x002fe200048070ff */
[----:B------:R0:W-:Y:S01]  /*d180*/  @!P5 STG.E.U8 desc[UR14][R24.64+0x60], R33 ;  /* 0x000060211800d986 */ /* 0x0001e2000c10110e */
        /* <DEDUP_REMOVED lines=16> */
[----:B-1----:R-:W-:Y:S01]  /*d290*/  F2FP.SATFINITE.E4M3.F32.PACK_AB_MERGE_C R35, RZ, R170, RZ ;  /* 0x000000aaff23723e */ /* 0x002fe200048070ff */
[----:B------:R-:W-:Y:S01]  /*d2a0*/  @!P0 STG.E.U8 desc[UR14][R24.64+0x69], R173 ;  /* 0x000069ad18008986 */ /* 0x000fe2000c10110e */
        /* <DEDUP_REMOVED lines=12> */
[----:B------:R-:W-:Y:S01]  /*d370*/  ISETP.LT.OR P6, PT, R41, 0x79, !P3 ;  /* 0x000000792900780c */ /* 0x000fe20005fc1670 */
[----:B------:R-:W-:Y:S01]  /*d380*/  FMUL R17, R17, UR20 ;  /* 0x0000001411117c20 */ /* 0x000fe20008400000 */
[----:B------:R-:W-:Y:S01]  /*d390*/  ISETP.LT.OR P3, PT, R41, 0x7a, !P3 ;  /* 0x0000007a2900780c */ /* 0x000fe20005f61670 */
[----:B------:R-:W-:Y:S01]  /*d3a0*/  @!P0 STG.E.U8 desc[UR14][R24.64+0x71], R169 ;  /* 0x000071a918008986 */ /* 0x000fe2000c10110e */
[----:B0-----:R-:W-:Y:S01]  /*d3b0*/  F2FP.SATFINITE.E4M3.F32.PACK_AB_MERGE_C R33, RZ, R168, RZ ;  /* 0x000000a8ff21723e */ /* 0x001fe200048070ff */
[----:B------:R-:W-:Y:S01]  /*d3c0*/  FMUL R18, R18, UR20 ;  /* 0x0000001412127c20 */ /* 0x000fe20008400000 */
[----:B------:R-:W-:Y:S01]  /*d3d0*/  ISETP.GE.AND P0, PT, R42, 0x89, PT ;  /* 0x000000892a00780c */ /* 0x000fe20003f06270 */
[----:B------:R-:W-:Y:S01]  /*d3e0*/  FMUL R16, R16, UR20 ;  /* 0x0000001410107c20 */ /* 0x000fe20008400000 */
[----:B------:R-:W-:Y:S01]  /*d3f0*/  F2FP.SATFINITE.E4M3.F32.PACK_AB_MERGE_C R21, RZ, R21, RZ ;  /* 0x00000015ff15723e */ /* 0x000fe200048070ff */
[----:B------:R0:W-:Y:S01]  /*d400*/  @!P1 STG.E.U8 desc[UR14][R26.64+0x70], R33 ;  /* 0x000070211a009986 */ /* 0x0001e2000c10110e */
[----:B------:R-:W-:Y:S01]  /*d410*/  ISETP.GE.AND P1, PT, R42, 0x81, PT ;  /* 0x000000812a00780c */ /* 0x000fe20003f26270 */
[----:B------:R-:W-:Y:S01]  /*d420*/  FMUL R15, R15, UR20 ;  /* 0x000000140f0f7c20 */ /* 0x000fe20008400000 */
[----:B-1----:R-:W-:Y:S01]  /*d430*/  F2FP.SATFINITE.E4M3.F32.PACK_AB_MERGE_C R35, RZ, R166, RZ ;  /* 0x000000a6ff23723e */ /* 0x002fe200048070ff */
[----:B------:R-:W-:Y:S01]  /*d440*/  @!P5 STG.E.U8 desc[UR14][R26.64+0x71], R167 ;  /* 0x000071a71a00d986 */ /* 0x000fe2000c10110e */
[----:B------:R-:W-:Y:S01]  /*d450*/  ISETP.LT.OR P5, PT, R41, 0x79, !P2 ;  /* 0x000000792900780c */ /* 0x000fe200057a1670 */
[----:B------:R-:W-:Y:S01]  /*d460*/  FMUL R13, R13, UR20 ;  /* 0x000000140d0d7c20 */ /* 0x000fe20008400000 */
[C---:B------:R-:W-:Y:S01]  /*d470*/  ISETP.LT.OR P2, PT, R41.reuse, 0x7a, !P2 ;  /* 0x0000007a2900780c */ /* 0x040fe20005741670 */
        /* <DEDUP_REMOVED lines=9> */
[----:B------:R-:W-:Y:S01]  /*d510*/  F2FP.SATFINITE.E4M3.F32.PACK_AB_MERGE_C R17, RZ, R17, RZ ;  /* 0x00000011ff11723e */ /* 0x000fe200048070ff */
[----:B------:R-:W-:Y:S01]  /*d520*/  @!P5 STG.E.U8 desc[UR14][R26.64+0x78], R37 ;  /* 0x000078251a00d986 */ /* 0x000fe2000c10110e */
[----:B------:R-:W-:Y:S01]  /*d530*/  ISETP.LT.OR P5, PT, R41, 0x1, !P0 ;  /* 0x000000012900780c */ /* 0x000fe200047a1670 */
[----:B------:R-:W-:Y:S01]  /*d540*/  FMUL R9, R9, UR20 ;  /* 0x0000001409097c20 */ /* 0x000fe20008400000 */
[----:B------:R-:W-:Y:S01]  /*d550*/  F2FP.SATFINITE.E4M3.F32.PACK_AB_MERGE_C R15, RZ, R15, RZ ;  /* 0x0000000fff0f723e */ /* 0x000fe200048070ff */
[----:B------:R0:W-:Y:S01]  /*d560*/  @!P2 STG.E.U8 desc[UR14][R26.64+0x79], R163 ;  /* 0x000079a31a00a986 */ /* 0x0001e2000c10110e */
[C---:B------:R-:W-:Y:S01]  /*d570*/  ISETP.LT.OR P2, PT, R41.reuse, 0xa, !P1 ;  /* 0x0000000a2900780c */ /* 0x040fe20004f41670 */
        /* <DEDUP_REMOVED lines=9> */
[----:B------:R-:W-:Y:S01]  /*d610*/  F2FP.SATFINITE.E4M3.F32.PACK_AB_MERGE_C R11, RZ, R11, RZ ;  /* 0x0000000bff0b723e */ /* 0x000fe200048070ff */
[----:B------:R2:W-:Y:S01]  /*d620*/  @!P5 STG.E.U8 desc[UR14][R30.64], R33 ;  /* 0x000000211e00d986 */ /* 0x0005e2000c10110e */
[----:B------:R-:W-:Y:S01]  /*d630*/  ISETP.LT.OR P5, PT, R41, 0x9, !P0 ;  /* 0x000000092900780c */ /* 0x000fe200047a1670 */
[----:B------:R-:W-:Y:S01]  /*d640*/  FMUL R5, R5, UR20 ;  /* 0x0000001405057c20 */ /* 0x000fe20008400000 */
[----:B0-----:R-:W-:Y:S01]  /*d650*/  F2FP.SATFINITE.E4M3.F32.PACK_AB_MERGE_C R27, RZ, R156, RZ ;  /* 0x0000009cff1b723e */ /* 0x001fe200048070ff */
[----:B-----5:R-:W-:Y:S01]  /*d660*/  FMUL R0, R0, UR20 ;  /* 0x0000001400007c20 */ /* 0x020fe20008400000 */
[----:B------:R-:W-:Y:S01]  /*d670*/  F2FP.SATFINITE.E4M3.F32.PACK_AB_MERGE_C R9, RZ, R9, RZ ;  /* 0x00000009ff09723e */ /* 0x000fe200048070ff */
[----:B------:R-:W-:Y:S01]  /*d680*/  FMUL R6, R6, UR20 ;  /* 0x0000001406067c20 */ /* 0x000fe20008400000 */
[----:B------:R-:W-:Y:S01]  /*d690*/  F2FP.SATFINITE.E4M3.F32.PACK_AB_MERGE_C R7, RZ, R7, RZ ;  /* 0x00000007ff07723e */ /* 0x000fe200048070ff */
[----:B------:R-:W4:Y:S01]  /*d6a0*/  LDL.LU R221, [R1+0x14] ;  /* 0x0000140001dd7983 */ /* 0x000f220000300800 */
[----:B-1----:R-:W-:Y:S01]  /*d6b0*/  F2FP.SATFINITE.E4M3.F32.PACK_AB_MERGE_C R25, RZ, R158, RZ ;  /* 0x0000009eff19723e */ /* 0x002fe200048070ff */
[----:B------:R-:W-:Y:S01]  /*d6c0*/  FMUL R2, R2, UR20 ;  /* 0x0000001402027c20 */ /* 0x000fe20008400000 */
[----:B------:R-:W-:Y:S01]  /*d6d0*/  F2FP.SATFINITE.E4M3.F32.PACK_AB_MERGE_C R5, RZ, R5, RZ ;  /* 0x00000005ff05723e */ /* 0x000fe200048070ff */
[----:B------:R-:W-:Y:S01]  /*d6e0*/  @!P6 STG.E.U8 desc[UR14][R30.64+0x1], R159 ;  /* 0x0000019f1e00e986 */ /* 0x000fe2000c10110e */
[----:B------:R-:W-:Y:S01]  /*d6f0*/  ISETP.LT.OR P6, PT, R41, 0xa, !P0 ;  /* 0x0000000a2900780c */ /* 0x000fe200047c1670 */
[----:B------:R-:W-:Y:S01]  /*d700*/  FMUL R3, R3, UR20 ;  /* 0x0000001403037c20 */ /* 0x000fe20008400000 */
[----:B--2---:R-:W-:Y:S01]  /*d710*/  F2FP.SATFINITE.E4M3.F32.PACK_AB_MERGE_C R33, RZ, R152, RZ ;  /* 0x00000098ff21723e */ /* 0x004fe200048070ff */
[----:B------:R-:W-:Y:S01]  /*d720*/  @!P2 STG.E.U8 desc[UR14][R28.64+0x9], R157 ;  /* 0x0000099d1c00a986 */ /* 0x000fe2000c10110e */
[----:B------:R-:W-:Y:S01]  /*d730*/  ISETP.LT.OR P2, PT, R41, 0x12, !P1 ;  /* 0x000000122900780c */ /* 0x000fe20004f41670 */
[----:B------:R-:W-:-:S02]  /*d740*/  FMUL R4, R4, UR20 ;  /* 0x0000001404047c20 */ /* 0x000fc40008400000 */
[----:B------:R0:W-:Y:S01]  /*d750*/  @!P3 STG.E.U8 desc[UR14][R28.64+0x8], R25 ;  /* 0x000008191c00b986 */ /* 0x0001e2000c10110e */
[----:B------:R-:W-:-:S03]  /*d760*/  ISETP.LT.OR P3, PT, R41, 0x11, !P1 ;  /* 0x000000112900780c */ /* 0x000fc60004f61670 */
[----:B------:R1:W-:Y:S01]  /*d770*/  @!P5 STG.E.U8 desc[UR14][R30.64+0x8], R27 ;  /* 0x0000081b1e00d986 */ /* 0x0003e2000c10110e */
[----:B------:R-:W-:-:S03]  /*d780*/  ISETP.LT.OR P5, PT, R41, 0x11, !P0 ;  /* 0x000000112900780c */ /* 0x000fc600047a1670 */
[----:B------:R-:W-:Y:S01]  /*d790*/  @!P6 STG.E.U8 desc[UR14][R30.64+0x9], R155 ;  /* 0x0000099b1e00e986 */ /* 0x000fe2000c10110e */
[----:B------:R-:W-:-:S03]  /*d7a0*/  ISETP.LT.OR P6, PT, R41, 0x12, !P0 ;  /* 0x000000122900780c */ /* 0x000fc600047c1670 */
[----:B------:R-:W-:Y:S01]  /*d7b0*/  @!P2 STG.E.U8 desc[UR14][R28.64+0x11], R153 ;  /* 0x000011991c00a986 */ /* 0x000fe2000c10110e */
[----:B------:R-:W-:Y:S02]  /*d7c0*/  ISETP.LT.OR P2, PT, R41, 0x1a, !P1 ;  /* 0x0000001a2900780c */ /* 0x000fe40004f41670 */
[----:B0-----:R-:W-:Y:S01]  /*d7d0*/  F2FP.SATFINITE.E4M3.F32.PACK_AB_MERGE_C R25, RZ, R154, RZ ;  /* 0x0000009aff19723e */ /* 0x001fe200048070ff */
[----:B------:R-:W2:Y:S01]  /*d7e0*/  LDL.LU R220, [R1+0x18] ;  /* 0x0000180001dc7983 */ /* 0x000ea20000300800 */
[----:B-1----:R-:W-:-:S03]  /*d7f0*/  F2FP.SATFINITE.E4M3.F32.PACK_AB_MERGE_C R27, RZ, R20, RZ ;  /* 0x00000014ff1b723e */ /* 0x002fc600048070ff */
[----:B------:R0:W-:Y:S01]  /*d800*/  @!P3 STG.E.U8 desc[UR14][R28.64+0x10], R25 ;  /* 0x000010191c00b986 */ /* 0x0001e2000c10110e */
[----:B------:R-:W-:-:S03]  /*d810*/  ISETP.LT.OR P3, PT, R41, 0x19, !P1 ;  /* 0x000000192900780c */ /* 0x000fc60004f61670 */
[----:B------:R-:W-:Y:S01]  /*d820*/  @!P5 STG.E.U8 desc[UR14][R30.64+0x10], R33 ;  /* 0x000010211e00d986 */ /* 0x000fe2000c10110e */
[----:B------:R-:W-:-:S03]  /*d830*/  ISETP.LT.OR P5, PT, R41, 0x19, !P0 ;  /* 0x000000192900780c */ /* 0x000fc600047a1670 */
[----:B------:R1:W-:Y:S01]  /*d840*/  @!P6 STG.E.U8 desc[UR14][R30.64+0x11], R23 ;  /* 0x000011171e00e986 */ /* 0x0003e2000c10110e */
[----:B------:R-:W-:-:S03]  /*d850*/  ISETP.LT.OR P6, PT, R41, 0x1a, !P0 ;  /* 0x0000001a2900780c */ /* 0x000fc600047c1670 */
[----:B------:R3:W-:Y:S01]  /*d860*/  @!P2 STG.E.U8 desc[UR14][R28.64+0x19], R21 ;  /* 0x000019151c00a986 */ /* 0x0007e2000c10110e */
[C---:B------:R-:W-:Y:S02]  /*d870*/  ISETP.LT.OR P2, PT, R41.reuse, 0x22, !P1 ;  /* 0x000000222900780c */ /* 0x040fe40004f41670 */
[----:B0-----:R-:W-:Y:S01]  /*d880*/  F2FP.SATFINITE.E4M3.F32.PACK_AB_MERGE_C R25, RZ, R22, RZ ;  /* 0x00000016ff19723e */ /* 0x001fe200048070ff */
[----:B------:R-:W2:Y:S04]  /*d890*/  LDL.LU R222, [R1+0x1c] ;  /* 0x00001c0001de7983 */ /* 0x000ea80000300800 */
[----:B------:R-:W-:Y:S01]  /*d8a0*/  @!P3 STG.E.U8 desc[UR14][R28.64+0x18], R25 ;  /* 0x000018191c00b986 */ /* 0x000fe2000c10110e */
[C---:B------:R-:W-:Y:S02]  /*d8b0*/  ISETP.LT.OR P3, PT, R41.reuse, 0x21, !P1 ;  /* 0x000000212900780c */ /* 0x040fe40004f61670 */
[----:B-1----:R-:W-:Y:S01]  /*d8c0*/  F2FP.SATFINITE.E4M3.F32.PACK_AB_MERGE_C R23, RZ, R18, RZ ;  /* 0x00000012ff17723e */ /* 0x002fe200048070ff */
[----:B------:R-:W-:Y:S01]  /*d8d0*/  @!P5 STG.E.U8 desc[UR14][R30.64+0x18], R27 ;  /* 0x0000181b1e00d986 */ /* 0x000fe2000c10110e */
[----:B------:R-:W-:-:S02]  /*d8e0*/  ISETP.LT.OR P5, PT, R41, 0x21, !P0 ;  /* 0x000000212900780c */ /* 0x000fc400047a1670 */
[----:B---3--:R-:W-:Y:S01]  /*d8f0*/  F2FP.SATFINITE.E4M3.F32.PACK_AB_MERGE_C R21, RZ, R16, RZ ;  /* 0x00000010ff15723e */ /* 0x008fe200048070ff */
[----:B------:R0:W-:Y:S01]  /*d900*/  @!P6 STG.E.U8 desc[UR14][R30.64+0x19], R19 ;  /* 0x000019131e00e986 */ /* 0x0001e2000c10110e */
[----:B------:R-:W-:-:S03]  /*d910*/  ISETP.LT.OR P6, PT, R41, 0x22, !P0 ;  /* 0x000000222900780c */ /* 0x000fc600047c1670 */
[----:B------:R1:W-:Y:S01]  /*d920*/  @!P2 STG.E.U8 desc[UR14][R28.64+0x21], R17 ;  /* 0x000021111c00a986 */ /* 0x0003e2000c10110e */
[----:B------:R-:W-:-:S03]  /*d930*/  ISETP.LT.OR P2, PT, R41, 0x2a, !P1 ;  /* 0x0000002a2900780c */ /* 0x000fc60004f41670 */
[----:B------:R-:W-:Y:S01]  /*d940*/  @!P3 STG.E.U8 desc[UR14][R28.64+0x20], R23 ;  /* 0x000020171c00b986 */ /* 0x000fe2000c10110e */
[----:B------:R-:W-:-:S03]  /*d950*/  ISETP.LT.OR P3, PT, R41, 0x29, !P1 ;  /* 0x000000292900780c */ /* 0x000fc60004f61670 */
[----:B------:R-:W-:Y:S01]  /*d960*/  @!P5 STG.E.U8 desc[UR14][R30.64+0x20], R21 ;  /* 0x000020151e00d986 */ /* 0x000fe2000c10110e */
[C---:B------:R-:W-:Y:S02]  /*d970*/  ISETP.LT.OR P5, PT, R41.reuse, 0x29, !P0 ;  /* 0x000000292900780c */ /* 0x040fe400047a1670 */
[----:B0-----:R-:W-:Y:S01]  /*d980*/  F2FP.SATFINITE.E4M3.F32.PACK_AB_MERGE_C R19, RZ, R14, RZ ;  /* 0x0000000eff13723e */ /* 0x001fe200048070ff */
[----:B------:R0:W-:Y:S01]  /*d990*/  @!P6 STG.E.U8 desc[UR14][R30.64+0x21], R15 ;  /* 0x0000210f1e00e986 */ /* 0x0001e2000c10110e */
[C---:B------:R-:W-:Y:S02]  /*d9a0*/  ISETP.LT.OR P6, PT, R41.reuse, 0x2a, !P0 ;  /* 0x0000002a2900780c */ /* 0x040fe400047c1670 */
[----:B-1----:R-:W-:Y:S01]  /*d9b0*/  F2FP.SATFINITE.E4M3.F32.PACK_AB_MERGE_C R17, RZ, R12, RZ ;  /* 0x0000000cff11723e */ /* 0x002fe200048070ff */
        /* <DEDUP_REMOVED lines=15> */
[----:B0-----:R-:W-:Y:S02]  /*dab0*/  F2FP.SATFINITE.E4M3.F32.PACK_AB_MERGE_C R11, RZ, R6, RZ ;  /* 0x00000006ff0b723e */ /* 0x001fe400048070ff */
[C---:B------:R-:W-:Y:S01]  /*dac0*/  ISETP.LT.OR P5, PT, R41.reuse, 0x39, !P0 ;  /* 0x000000392900780c */ /* 0x040fe200047a1670 */
[----:B------:R0:W-:Y:S01]  /*dad0*/  @!P6 STG.E.U8 desc[UR14][R30.64+0x31], R7 ;  /* 0x000031071e00e986 */ /* 0x0001e2000c10110e */
[----:B-1----:R-:W-:Y:S02]  /*dae0*/  F2FP.SATFINITE.E4M3.F32.PACK_AB_MERGE_C R9, RZ, R4, RZ ;  /* 0x00000004ff09723e */ /* 0x002fe400048070ff */
[----:B------:R-:W-:Y:S01]  /*daf0*/  ISETP.LT.OR P6, PT, R41, 0x3a, !P0 ;  /* 0x0000003a2900780c */ /* 0x000fe200047c1670 */
[----:B------:R1:W-:Y:S04]  /*db00*/  @!P2 STG.E.U8 desc[UR14][R28.64+0x39], R5 ;  /* 0x000039051c00a986 */ /* 0x0003e8000c10110e */
[----:B------:R3:W-:Y:S01]  /*db10*/  @!P3 STG.E.U8 desc[UR14][R28.64+0x38], R11 ;  /* 0x0000380b1c00b986 */ /* 0x0007e2000c10110e */
[----:B------:R-:W-:Y:S01]  /*db20*/  FMUL R4, R227, UR20 ;  /* 0x00000014e3047c20 */ /* 0x000fe20008400000 */
[----:B------:R-:W-:-:S02]  /*db30*/  ISETP.LT.OR P3, PT, R41, 0x41, !P1 ;  /* 0x000000412900780c */ /* 0x000fc40004f61670 */
[----:B0-----:R-:W-:Y:S02]  /*db40*/  F2FP.SATFINITE.E4M3.F32.PACK_AB_MERGE_C R7, RZ, R3, RZ ;  /* 0x00000003ff07723e */ /* 0x001fe400048070ff */
[----:B-1----:R-:W-:Y:S01]  /*db50*/  F2FP.SATFINITE.E4M3.F32.PACK_AB_MERGE_C R5, RZ, R0, RZ ;  /* 0x00000000ff05723e */ /* 0x002fe200048070ff */
[----:B------:R-:W-:Y:S01]  /*db60*/  FMUL R0, R223, UR20 ;  /* 0x00000014df007c20 */ /* 0x000fe20008400000 */
[----:B------:R-:W-:Y:S01]  /*db70*/  ISETP.LT.OR P2, PT, R41, 0x42, !P1 ;  /* 0x000000422900780c */ /* 0x000fe20004f41670 */
[----:B------:R-:W2:Y:S01]  /*db80*/  LDL.LU R223, [R1+0x20] ;  /* 0x0000200001df7983 */ /* 0x000ea20000300800 */
[----:B---3--:R-:W-:Y:S02]  /*db90*/  F2FP.SATFINITE.E4M3.F32.PACK_AB_MERGE_C R11, RZ, R2, RZ ;  /* 0x00000002ff0b723e */ /* 0x008fe400048070ff */
[----:B------:R-:W-:Y:S01]  /*dba0*/  F2FP.SATFINITE.E4M3.F32.PACK_AB_MERGE_C R13, RZ, R0, RZ ;  /* 0x00000000ff0d723e */ /* 0x000fe200048070ff */
[----:B----4-:R-:W-:Y:S01]  /*dbb0*/  FMUL R0, R225, UR20 ;  /* 0x00000014e1007c20 */ /* 0x010fe20008400000 */
[----:B------:R-:W-:Y:S01]  /*dbc0*/  FMUL R2, R224, UR20 ;  /* 0x00000014e0027c20 */ /* 0x000fe20008400000 */
[----:B------:R-:W3:Y:S04]  /*dbd0*/  LDL.LU R225, [R1+0x24] ;  /* 0x0000240001e17983 */ /* 0x000ee80000300800 */
[----:B------:R-:W4:Y:S01]  /*dbe0*/  LDL.LU R224, [R1+0x28] ;  /* 0x0000280001e07983 */ /* 0x000f220000300800 */
[----:B------:R-:W-:-:S03]  /*dbf0*/  FMUL R3, R226, UR20 ;  /* 0x00000014e2037c20 */ /* 0x000fc60008400000 */
[----:B------:R-:W4:Y:S04]  /*dc00*/  LDL.LU R226, [R1+0x2c] ;  /* 0x00002c0001e27983 */ /* 0x000f280000300800 */
[----:B------:R-:W4:Y:S04]  /*dc10*/  LDL.LU R227, [R1+0x30] ;  /* 0x0000300001e37983 */ /* 0x000f280000300800 */
[----:B------:R-:W-:Y:S01]  /*dc20*/  @!P5 STG.E.U8 desc[UR14][R30.64+0x38], R9 ;  /* 0x000038091e00d986 */ /* 0x000fe2000c10110e */
[----:B------:R-:W-:-:S03]  /*dc30*/  ISETP.LT.OR P5, PT, R41, 0x41, !P0 ;  /* 0x000000412900780c */ /* 0x000fc600047a1670 */
[----:B------:R0:W-:Y:S01]  /*dc40*/  @!P6 STG.E.U8 desc[UR14][R30.64+0x39], R7 ;  /* 0x000039071e00e986 */ /* 0x0001e2000c10110e */
[----:B------:R-:W-:-:S03]  /*dc50*/  ISETP.LT.OR P6, PT, R41, 0x42, !P0 ;  /* 0x000000422900780c */ /* 0x000fc600047c1670 */
[----:B------:R-:W-:Y:S01]  /*dc60*/  @!P3 STG.E.U8 desc[UR14][R28.64+0x40], R11 ;  /* 0x0000400b1c00b986 */ /* 0x000fe2000c10110e */
[----:B------:R-:W-:-:S03]  /*dc70*/  ISETP.LT.OR P3, PT, R41, 0x49, !P1 ;  /* 0x000000492900780c */ /* 0x000fc60004f61670 */
[----:B------:R1:W-:Y:S01]  /*dc80*/  @!P2 STG.E.U8 desc[UR14][R28.64+0x41], R5 ;  /* 0x000041051c00a986 */ /* 0x0003e2000c10110e */
[----:B0-----:R-:W-:-:S03]  /*dc90*/  F2FP.SATFINITE.E4M3.F32.PACK_AB_MERGE_C R7, RZ, R0, RZ ;  /* 0x00000000ff07723e */ /* 0x001fc600048070ff */
[----:B------:R-:W-:Y:S01]  /*dca0*/  @!P5 STG.E.U8 desc[UR14][R30.64+0x40], R13 ;  /* 0x0000400d1e00d986 */ /* 0x000fe2000c10110e */
[C---:B------:R-:W-:Y:S02]  /*dcb0*/  ISETP.LT.OR P2, PT, R41.reuse, 0x4a, !P1 ;  /* 0x0000004a2900780c */ /* 0x040fe40004f41670 */
[----:B-1----:R-:W-:Y:S01]  /*dcc0*/  F2FP.SATFINITE.E4M3.F32.PACK_AB_MERGE_C R5, RZ, R2, RZ ;  /* 0x00000002ff05723e */ /* 0x002fe200048070ff */
[----:B------:R0:W-:Y:S01]  /*dcd0*/  @!P6 STG.E.U8 desc[UR14][R30.64+0x41], R7 ;  /* 0x000041071e00e986 */ /* 0x0001e2000c10110e */
[C---:B------:R-:W-:Y:S02]  /*dce0*/  ISETP.LT.OR P5, PT, R41.reuse, 0x49, !P0 ;  /* 0x000000492900780c */ /* 0x040fe400047a1670 */
[C---:B------:R-:W-:Y:S01]  /*dcf0*/  ISETP.LT.OR P6, PT, R41.reuse, 0x4a, !P0 ;  /* 0x0000004a2900780c */ /* 0x040fe200047c1670 */
[----:B------:R1:W-:Y:S01]  /*dd00*/  @!P3 STG.E.U8 desc[UR14][R28.64+0x48], R5 ;  /* 0x000048051c00b986 */ /* 0x0003e2000c10110e */
[----:B------:R-:W-:Y:S02]  /*dd10*/  ISETP.LT.OR P3, PT, R41, 0x51, !P1 ;  /* 0x000000512900780c */ /* 0x000fe40004f61670 */
[----:B------:R-:W-:-:S02]  /*dd20*/  F2FP.SATFINITE.E4M3.F32.PACK_AB_MERGE_C R9, RZ, R3, RZ ;  /* 0x00000003ff09723e */ /* 0x000fc400048070ff */
[----:B------:R-:W-:-:S03]  /*dd30*/  F2FP.SATFINITE.E4M3.F32.PACK_AB_MERGE_C R11, RZ, R4, RZ ;  /* 0x00000004ff0b723e */ /* 0x000fc600048070ff */
[----:B------:R1:W-:Y:S04]  /*dd40*/  @!P2 STG.E.U8 desc[UR14][R28.64+0x49], R9 ;  /* 0x000049091c00a986 */ /* 0x0003e8000c10110e */
[----:B------:R-:W-:Y:S01]  /*dd50*/  @!P5 STG.E.U8 desc[UR14][R30.64+0x48], R11 ;  /* 0x0000480b1e00d986 */ /* 0x000fe2000c10110e */
[----:B------:R-:W-:-:S03]  /*dd60*/  FMUL R0, R221, UR20 ;  /* 0x00000014dd007c20 */ /* 0x000fc60008400000 */
[----:B------:R-:W4:Y:S02]  /*dd70*/  LDL.LU R221, [R1+0x34] ;  /* 0x0000340001dd7983 */ /* 0x000f240000300800 */
[----:B0-----:R-:W-:-:S05]  /*dd80*/  F2FP.SATFINITE.E4M3.F32.PACK_AB_MERGE_C R7, RZ, R0, RZ ;  /* 0x00000000ff07723e */ /* 0x001fca00048070ff */
[----:B------:R-:W-:Y:S01]  /*dd90*/  @!P6 STG.E.U8 desc[UR14][R30.64+0x49], R7 ;  /* 0x000049071e00e986 */ /* 0x000fe2000c10110e */
[----:B--2---:R-:W-:-:S03]  /*dda0*/  FMUL R2, R220, UR20 ;  /* 0x00000014dc027c20 */ /* 0x004fc60008400000 */
[----:B------:R-:W2:Y:S02]  /*ddb0*/  LDL.LU R220, [R1+0x38] ;  /* 0x0000380001dc7983 */ /* 0x000ea40000300800 */
[----:B-1----:R-:W-:-:S05]  /*ddc0*/  F2FP.SATFINITE.E4M3.F32.PACK_AB_MERGE_C R5, RZ, R2, RZ ;  /* 0x00000002ff05723e */ /* 0x002fca00048070ff */
[----:B------:R0:W-:Y:S01]  /*ddd0*/  @!P3 STG.E.U8 desc[UR14][R28.64+0x50], R5 ;  /* 0x000050051c00b986 */ /* 0x0001e2000c10110e */
[----:B------:R-:W-:-:S03]  /*dde0*/  FMUL R3, R222, UR20 ;  /* 0x00000014de037c20 */ /* 0x000fc60008400000 */
[----:B------:R-:W2:Y:S02]  /*ddf0*/  LDL.LU R222, [R1+0x3c] ;  /* 0x00003c0001de7983 */ /* 0x000ea40000300800 */
[----:B------:R-:W-:Y:S01]  /*de00*/  F2FP.SATFINITE.E4M3.F32.PACK_AB_MERGE_C R9, RZ, R3, RZ ;  /* 0x00000003ff09723e */ /* 0x000fe200048070ff */
[----:B------:R-:W-:Y:S02]  /*de10*/  FMUL R0, R223, UR20 ;  /* 0x00000014df007c20 */ /* 0x000fe40008400000 */
[----:B------:R-:W2:Y:S03]  /*de20*/  LDL.LU R223, [R1+0x40] ;  /* 0x0000400001df7983 */ /* 0x000ea60000300800 */
[----:B------:R-:W-:Y:S01]  /*de30*/  F2FP.SATFINITE.E4M3.F32.PACK_AB_MERGE_C R13, RZ, R0, RZ ;  /* 0x00000000ff0d723e */ /* 0x000fe200048070ff */
[----:B---3--:R-:W-:Y:S02]  /*de40*/  FMUL R2, R225, UR20 ;  /* 0x00000014e1027c20 */ /* 0x008fe40008400000 */
[----:B------:R-:W3:Y:S01]  /*de50*/  LDL.LU R225, [R1+0x44] ;  /* 0x0000440001e17983 */ /* 0x000ee20000300800 */
[----:B----4-:R-:W-:-:S03]  /*de60*/  FMUL R0, R224, UR20 ;  /* 0x00000014e0007c20 */ /* 0x010fc60008400000 */
[----:B------:R-:W4:Y:S01]  /*de70*/  LDL.LU R224, [R1+0x48] ;  /* 0x0000480001e07983 */ /* 0x000f220000300800 */
[----:B------:R-:W-:Y:S01]  /*de80*/  FMUL R3, R226, UR20 ;  /* 0x00000014e2037c20 */ /* 0x000fe20008400000 */
[----:B0-----:R-:W-:Y:S02]  /*de90*/  F2FP.SATFINITE.E4M3.F32.PACK_AB_MERGE_C R5, RZ, R0, RZ ;  /* 0x00000000ff05723e */ /* 0x001fe400048070ff */
[----:B------:R-:W4:Y:S01]  /*dea0*/  LDL.LU R226, [R1+0x4c] ;  /* 0x00004c0001e27983 */ /* 0x000f220000300800 */
[----:B------:R-:W-:-:S03]  /*deb0*/  FMUL R0, R227, UR20 ;  /* 0x00000014e3007c20 */ /* 0x000fc60008400000 */
[----:B------:R-:W4:Y:S01]  /*dec0*/  LDL.LU R227, [R1+0x50] ;  /* 0x0000500001e37983 */ /* 0x000f220000300800 */
[C---:B------:R-:W-:Y:S02]  /*ded0*/  ISETP.LT.OR P2, PT, R41.reuse, 0x52, !P1 ;  /* 0x000000522900780c */ /* 0x040fe40004f41670 */
[C---:B------:R-:W-:Y:S01]  /*dee0*/  ISETP.LT.OR P6, PT, R41.reuse, 0x52, !P0 ;  /* 0x000000522900780c */ /* 0x040fe200047c1670 */
[----:B------:R-:W4:Y:S01]  /*def0*/  LDL.LU R219, [R1+0x54] ;  /* 0x0000540001db7983 */ /* 0x000f220000300800 */
[C---:B------:R-:W-:Y:S02]  /*df00*/  ISETP.LT.OR P5, PT, R41.reuse, 0x51, !P0 ;  /* 0x000000512900780c */ /* 0x040fe400047a1670 */
[----:B------:R-:W-:Y:S02]  /*df10*/  ISETP.LT.OR P3, PT, R41, 0x59, !P1 ;  /* 0x000000592900780c */ /* 0x000fe40004f61670 */
[----:B------:R-:W-:Y:S02]  /*df20*/  F2FP.SATFINITE.E4M3.F32.PACK_AB_MERGE_C R7, RZ, R2, RZ ;  /* 0x00000002ff07723e */ /* 0x000fe400048070ff */
[----:B------:R-:W-:-:S03]  /*df30*/  F2FP.SATFINITE.E4M3.F32.PACK_AB_MERGE_C R11, RZ, R0, RZ ;  /* 0x00000000ff0b723e */ /* 0x000fc600048070ff */
[----:B------:R0:W-:Y:S01]  /*df40*/  @!P2 STG.E.U8 desc[UR14][R28.64+0x51], R9 ;  /* 0x000051091c00a986 */ /* 0x0001e2000c10110e */
[----:B------:R-:W-:-:S03]  /*df50*/  ISETP.LT.OR P2, PT, R41, 0x5a, !P1 ;  /* 0x0000005a2900780c */ /* 0x000fc60004f41670 */
[----:B------:R-:W-:Y:S01]  /*df60*/  @!P6 STG.E.U8 desc[UR14][R30.64+0x51], R7 ;  /* 0x000051071e00e986 */ /* 0x000fe2000c10110e */
[----:B------:R-:W-:-:S03]  /*df70*/  ISETP.LT.OR P6, PT, R41, 0x5a, !P0 ;  /* 0x0000005a2900780c */ /* 0x000fc600047c1670 */
[----:B------:R-:W-:Y:S01]  /*df80*/  @!P5 STG.E.U8 desc[UR14][R30.64+0x50], R13 ;  /* 0x0000500d1e00d986 */ /* 0x000fe2000c10110e */
[----:B0-----:R-:W-:-:S03]  /*df90*/  F2FP.SATFINITE.E4M3.F32.PACK_AB_MERGE_C R9, RZ, R3, RZ ;  /* 0x00000003ff09723e */ /* 0x001fc600048070ff */
[----:B------:R0:W-:Y:S04]  /*dfa0*/  @!P3 STG.E.U8 desc[UR14][R28.64+0x58], R5 ;  /* 0x000058051c00b986 */ /* 0x0001e8000c10110e */
[----:B------:R1:W-:Y:S01]  /*dfb0*/  @!P2 STG.E.U8 desc[UR14][R28.64+0x59], R9 ;  /* 0x000059091c00a986 */ /* 0x0003e2000c10110e */
[----:B------:R-:W-:-:S03]  /*dfc0*/  FMUL R0, R221, UR20 ;  /* 0x00000014dd007c20 */ /* 0x000fc60008400000 */
[----:B------:R-:W4:Y:S02]  /*dfd0*/  LDL.LU R221, [R1+0x58] ;  /* 0x0000580001dd7983 */ /* 0x000f240000300800 */
[----:B0-----:R-:W-:-:S05]  /*dfe0*/  F2FP.SATFINITE.E4M3.F32.PACK_AB_MERGE_C R5, RZ, R0, RZ ;  /* 0x00000000ff05723e */ /* 0x001fca00048070ff */
[----:B------:R0:W-:Y:S01]  /*dff0*/  @!P6 STG.E.U8 desc[UR14][R30.64+0x59], R5 ;  /* 0x000059051e00e986 */ /* 0x0001e2000c10110e */
[----:B--2---:R-:W-:-:S03]  /*e000*/  FMUL R2, R220, UR20 ;  /* 0x00000014dc027c20 */ /* 0x004fc60008400000 */
[----:B------:R-:W2:Y:S02]  /*e010*/  LDL.LU R220, [R1+0x5c] ;  /* 0x00005c0001dc7983 */ /* 0x000ea40000300800 */
[----:B------:R-:W-:Y:S01]  /*e020*/  F2FP.SATFINITE.E4M3.F32.PACK_AB_MERGE_C R7, RZ, R2, RZ ;  /* 0x00000002ff07723e */ /* 0x000fe200048070ff */
[----:B------:R-:W-:Y:S02]  /*e030*/  FMUL R3, R222, UR20 ;  /* 0x00000014de037c20 */ /* 0x000fe40008400000 */
[----:B------:R-:W2:Y:S03]  /*e040*/  LDL.LU R222, [R1+0x60] ;  /* 0x0000600001de7983 */ /* 0x000ea60000300800 */
[----:B-1----:R-:W-:Y:S01]  /*e050*/  F2FP.SATFINITE.E4M3.F32.PACK_AB_MERGE_C R9, RZ, R3, RZ ;  /* 0x00000003ff09723e */ /* 0x002fe200048070ff */
[----:B------:R-:W-:Y:S02]  /*e060*/  FMUL R4, R223, UR20 ;  /* 0x00000014df047c20 */ /* 0x000fe40008400000 */
[----:B------:R-:W2:Y:S01]  /*e070*/  LDL.LU R223, [R1+0x64] ;  /* 0x0000640001df7983 */ /* 0x000ea20000300800 */
[----:B---3--:R-:W-:-:S03]  /*e080*/  FMUL R0, R225, UR20 ;  /* 0x00000014e1007c20 */ /* 0x008fc60008400000 */
[----:B------:R-:W3:Y:S01]  /*e090*/  LDL.LU R225, [R1+0x68] ;  /* 0x0000680001e17983 */ /* 0x000ee20000300800 */
[----:B----4-:R-:W-:Y:S01]  /*e0a0*/  FMUL R2, R224, UR20 ;  /* 0x00000014e0027c20 */ /* 0x010fe20008400000 */
[----:B0-----:R-:W-:Y:S02]  /*e0b0*/  F2FP.SATFINITE.E4M3.F32.PACK_AB_MERGE_C R5, RZ, R0, RZ ;  /* 0x00000000ff05723e */ /* 0x001fe400048070ff */
[----:B------:R-:W4:Y:S01]  /*e0c0*/  LDL.LU R224, [R1+0x6c] ;  /* 0x00006c0001e07983 */ /* 0x000f220000300800 */
[----:B------:R-:W-:-:S03]  /*e0d0*/  FMUL R3, R226, UR20 ;  /* 0x00000014e2037c20 */ /* 0x000fc60008400000 */
[----:B------:R-:W4:Y:S01]  /*e0e0*/  LDL.LU R226, [R1+0x70] ;  /* 0x0000700001e27983 */ /* 0x000f220000300800 */
[----:B------:R-:W-:-:S03]  /*e0f0*/  FMUL R0, R227, UR20 ;  /* 0x00000014e3007c20 */ /* 0x000fc60008400000 */
[----:B------:R-:W4:Y:S01]  /*e100*/  LDL.LU R227, [R1+0x74] ;  /* 0x0000740001e37983 */ /* 0x000f220000300800 */
[C---:B------:R-:W-:Y:S02]  /*e110*/  ISETP.LT.OR P5, PT, R41.reuse, 0x59, !P0 ;  /* 0x000000592900780c */ /* 0x040fe400047a1670 */
[C---:B------:R-:W-:Y:S02]  /*e120*/  ISETP.LT.OR P2, PT, R41.reuse, 0x62, !P1 ;  /* 0x000000622900780c */ /* 0x040fe40004f41670 */
[C---:B------:R-:W-:Y:S02]  /*e130*/  ISETP.LT.OR P3, PT, R41.reuse, 0x61, !P1 ;  /* 0x000000612900780c */ /* 0x040fe40004f61670 */
[----:B------:R-:W-:-:S07]  /*e140*/  ISETP.LT.OR P6, PT, R41, 0x62, !P0 ;  /* 0x000000622900780c */ /* 0x000fce00047c1670 */
[----:B------:R-:W-:Y:S01]  /*e150*/  @!P5 STG.E.U8 desc[UR14][R30.64+0x58], R11 ;  /* 0x0000580b1e00d986 */ /* 0x000fe2000c10110e */
[----:B------:R-:W-:-:S03]  /*e160*/  ISETP.LT.OR P5, PT, R41, 0x61, !P0 ;  /* 0x000000612900780c */ /* 0x000fc600047a1670 */
[----:B------:R0:W-:Y:S01]  /*e170*/  @!P2 STG.E.U8 desc[UR14][R28.64+0x61], R9 ;  /* 0x000061091c00a986 */ /* 0x0001e2000c10110e */
[----:B------:R-:W-:-:S03]  /*e180*/  ISETP.LT.OR P2, PT, R41, 0x6a, !P1 ;  /* 0x0000006a2900780c */ /* 0x000fc60004f41670 */
[----:B------:R1:W-:Y:S01]  /*e190*/  @!P3 STG.E.U8 desc[UR14][R28.64+0x60], R7 ;  /* 0x000060071c00b986 */ /* 0x0003e2000c10110e */
[----:B------:R-:W-:Y:S02]  /*e1a0*/  ISETP.LT.OR P3, PT, R41, 0x69, !P1 ;  /* 0x000000692900780c */ /* 0x000fe40004f61670 */
[----:B------:R-:W-:Y:S01]  /*e1b0*/  F2FP.SATFINITE.E4M3.F32.PACK_AB_MERGE_C R13, RZ, R4, RZ ;  /* 0x00000004ff0d723e */ /* 0x000fe200048070ff */
[----:B------:R1:W-:Y:S01]  /*e1c0*/  @!P6 STG.E.U8 desc[UR14][R30.64+0x61], R5 ;  /* 0x000061051e00e986 */ /* 0x0003e2000c10110e */
[----:B0-----:R-:W-:-:S03]  /*e1d0*/  F2FP.SATFINITE.E4M3.F32.PACK_AB_MERGE_C R9, RZ, R3, RZ ;  /* 0x00000003ff09723e */ /* 0x001fc600048070ff */
[----:B------:R-:W-:Y:S01]  /*e1e0*/  @!P5 STG.E.U8 desc[UR14][R30.64+0x60], R13 ;  /* 0x0000600d1e00d986 */ /* 0x000fe2000c10110e */
[----:B-1----:R-:W-:-:S03]  /*e1f0*/  F2FP.SATFINITE.E4M3.F32.PACK_AB_MERGE_C R7, RZ, R2, RZ ;  /* 0x00000002ff07723e */ /* 0x002fc600048070ff */
[----:B------:R-:W-:Y:S01]  /*e200*/  @!P2 STG.E.U8 desc[UR14][R28.64+0x69], R9 ;  /* 0x000069091c00a986 */ /* 0x000fe2000c10110e */
[C---:B------:R-:W-:Y:S02]  /*e210*/  ISETP.LT.OR P5, PT, R41.reuse, 0x69, !P0 ;  /* 0x000000692900780c */ /* 0x040fe400047a1670 */
[C---:B------:R-:W-:Y:S01]  /*e220*/  ISETP.LT.OR P6, PT, R41.reuse, 0x6a, !P0 ;  /* 0x0000006a2900780c */ /* 0x040fe200047c1670 */
[----:B------:R0:W-:Y:S01]  /*e230*/  @!P3 STG.E.U8 desc[UR14][R28.64+0x68], R7 ;  /* 0x000068071c00b986 */ /* 0x0001e2000c10110e */
[----:B------:R-:W-:Y:S01]  /*e240*/  ISETP.LT.OR P2, PT, R41, 0x72, !P1 ;  /* 0x000000722900780c */ /* 0x000fe20004f41670 */
[----:B------:R-:W-:Y:S01]  /*e250*/  FMUL R2, R219, UR20 ;  /* 0x00000014db027c20 */ /* 0x000fe20008400000 */
[----:B------:R-:W-:Y:S02]  /*e260*/  ISETP.LT.OR P3, PT, R41, 0x71, !P1 ;  /* 0x000000712900780c */ /* 0x000fe40004f61670 */
[----:B------:R-:W-:Y:S02]  /*e270*/  F2FP.SATFINITE.E4M3.F32.PACK_AB_MERGE_C R11, RZ, R0, RZ ;  /* 0x00000000ff0b723e */ /* 0x000fe400048070ff */
[----:B------:R-:W-:-:S03]  /*e280*/  F2FP.SATFINITE.E4M3.F32.PACK_AB_MERGE_C R5, RZ, R2, RZ ;  /* 0x00000002ff05723e */ /* 0x000fc600048070ff */
[----:B------:R-:W-:Y:S01]  /*e290*/  @!P5 STG.E.U8 desc[UR14][R30.64+0x68], R11 ;  /* 0x0000680b1e00d986 */ /* 0x000fe2000c10110e */
[----:B------:R-:W-:-:S03]  /*e2a0*/  ISETP.LT.OR P5, PT, R41, 0x71, !P0 ;  /* 0x000000712900780c */ /* 0x000fc600047a1670 */
[----:B------:R-:W-:Y:S01]  /*e2b0*/  @!P6 STG.E.U8 desc[UR14][R30.64+0x69], R5 ;  /* 0x000069051e00e986 */ /* 0x000fe2000c10110e */
[----:B------:R-:W-:Y:S01]  /*e2c0*/  ISETP.LT.OR P6, PT, R41, 0x72, !P0 ;  /* 0x000000722900780c */ /* 0x000fe200047c1670 */
[----:B------:R-:W-:-:S05]  /*e2d0*/  FMUL R0, R221, UR20 ;  /* 0x00000014dd007c20 */ /* 0x000fca0008400000 */
[----:B0-----:R-:W-:-:S05]  /*e2e0*/  F2FP.SATFINITE.E4M3.F32.PACK_AB_MERGE_C R7, RZ, R0, RZ ;  /* 0x00000000ff07723e */ /* 0x001fca00048070ff */
[----:B------:R0:W-:Y:S01]  /*e2f0*/  @!P3 STG.E.U8 desc[UR14][R28.64+0x70], R7 ;  /* 0x000070071c00b986 */ /* 0x0001e2000c10110e */
[C---:B------:R-:W-:Y:S02]  /*e300*/  ISETP.LT.OR P3, PT, R41.reuse, 0x79, !P0 ;  /* 0x000000792900780c */ /* 0x040fe40004761670 */
[----:B------:R-:W-:Y:S01]  /*e310*/  ISETP.LT.OR P0, PT, R41, 0x7a, !P0 ;  /* 0x0000007a2900780c */ /* 0x000fe20004701670 */
[----:B--2---:R-:W-:-:S05]  /*e320*/  FMUL R3, R220, UR20 ;  /* 0x00000014dc037c20 */ /* 0x004fca0008400000 */
[----:B------:R-:W-:-:S05]  /*e330*/  F2FP.SATFINITE.E4M3.F32.PACK_AB_MERGE_C R9, RZ, R3, RZ ;  /* 0x00000003ff09723e */ /* 0x000fca00048070ff */
[----:B------:R1:W-:Y:S01]  /*e340*/  @!P2 STG.E.U8 desc[UR14][R28.64+0x71], R9 ;  /* 0x000071091c00a986 */ /* 0x0003e2000c10110e */
[C---:B------:R-:W-:Y:S02]  /*e350*/  ISETP.LT.OR P2, PT, R41.reuse, 0x79, !P1 ;  /* 0x000000792900780c */ /* 0x040fe40004f41670 */
[----:B------:R-:W-:Y:S01]  /*e360*/  ISETP.LT.OR P1, PT, R41, 0x7a, !P1 ;  /* 0x0000007a2900780c */ /* 0x000fe20004f21670 */
[----:B------:R-:W-:-:S05]  /*e370*/  FMUL R0, R222, UR20 ;  /* 0x00000014de007c20 */ /* 0x000fca0008400000 */
[----:B------:R-:W-:-:S05]  /*e380*/  F2FP.SATFINITE.E4M3.F32.PACK_AB_MERGE_C R13, RZ, R0, RZ ;  /* 0x00000000ff0d723e */ /* 0x000fca00048070ff */
[----:B------:R2:W-:Y:S01]  /*e390*/  @!P5 STG.E.U8 desc[UR14][R30.64+0x70], R13 ;  /* 0x0000700d1e00d986 */ /* 0x0005e2000c10110e */
[----:B------:R-:W-:Y:S01]  /*e3a0*/  FMUL R0, R223, UR20 ;  /* 0x00000014df007c20 */ /* 0x000fe20008400000 */
[----:B---3--:R-:W-:Y:S01]  /*e3b0*/  FMUL R2, R225, UR20 ;  /* 0x00000014e1027c20 */ /* 0x008fe20008400000 */
[----:B----4-:R-:W-:-:S03]  /*e3c0*/  FMUL R3, R224, UR20 ;  /* 0x00000014e0037c20 */ /* 0x010fc60008400000 */
[----:B0-----:R-:W-:Y:S01]  /*e3d0*/  F2FP.SATFINITE.E4M3.F32.PACK_AB_MERGE_C R7, RZ, R0, RZ ;  /* 0x00000000ff07723e */ /* 0x001fe200048070ff */
[----:B------:R-:W-:Y:S01]  /*e3e0*/  FMUL R4, R226, UR20 ;  /* 0x00000014e2047c20 */ /* 0x000fe20008400000 */
[----:B------:R-:W-:Y:S01]  /*e3f0*/  FMUL R5, R227, UR20 ;  /* 0x00000014e3057c20 */ /* 0x000fe20008400000 */
[----:B-1----:R-:W-:Y:S02]  /*e400*/  F2FP.SATFINITE.E4M3.F32.PACK_AB_MERGE_C R9, RZ, R2, RZ ;  /* 0x00000002ff09723e */ /* 0x002fe400048070ff */
[----:B------:R-:W-:Y:S02]  /*e410*/  F2FP.SATFINITE.E4M3.F32.PACK_AB_MERGE_C R3, RZ, R3, RZ ;  /* 0x00000003ff03723e */ /* 0x000fe400048070ff */
[----:B------:R-:W-:Y:S02]  /*e420*/  F2FP.SATFINITE.E4M3.F32.PACK_AB_MERGE_C R11, RZ, R4, RZ ;  /* 0x00000004ff0b723e */ /* 0x000fe400048070ff */
[----:B------:R-:W-:Y:S01]  /*e430*/  F2FP.SATFINITE.E4M3.F32.PACK_AB_MERGE_C R5, RZ, R5, RZ ;  /* 0x00000005ff05723e */ /* 0x000fe200048070ff */
[----:B------:R2:W-:Y:S04]  /*e440*/  @!P6 STG.E.U8 desc[UR14][R30.64+0x71], R7 ;  /* 0x000071071e00e986 */ /* 0x0005e8000c10110e */
[----:B------:R2:W-:Y:S04]  /*e450*/  @!P2 STG.E.U8 desc[UR14][R28.64+0x78], R9 ;  /* 0x000078091c00a986 */ /* 0x0005e8000c10110e */
[----:B------:R2:W-:Y:S04]  /*e460*/  @!P1 STG.E.U8 desc[UR14][R28.64+0x79], R3 ;  /* 0x000079031c009986 */ /* 0x0005e8000c10110e */
[----:B------:R2:W-:Y:S04]  /*e470*/  @!P3 STG.E.U8 desc[UR14][R30.64+0x78], R11 ;  /* 0x0000780b1e00b986 */ /* 0x0005e8000c10110e */
[----:B------:R2:W-:Y:S02]  /*e480*/  @!P0 STG.E.U8 desc[UR14][R30.64+0x79], R5 ;  /* 0x000079051e008986 */ /* 0x0005e4000c10110e */
.L_x_290:
[----:B------:R-:W-:Y:S05]  /*e490*/  BSYNC B0 ;  /* 0x0000000000007941 */ /* 0x000fea0003800000 */
.L_x_32:
[----:B0-2---:R-:W2:Y:S04]  /*e4a0*/  LDL.LU R3, [R1+0x78] ;  /* 0x0000780001037983 */ /* 0x005ea80000300800 */
[----:B-----5:R-:W2:Y:S01]  /*e4b0*/  LDL.LU R2, [R1+0x7c] ;  /* 0x00007c0001027983 */ /* 0x020ea20000300800 */
[----:B------:R-:W-:Y:S01]  /*e4c0*/  ULDC UR6, c[0x0][0xc] ;  /* 0x0000030000067ab9 */ /* 0x000fe20000000800 */
[----:B------:R-:W-:Y:S01]  /*e4d0*/  ULDC UR7, c[0x0][0x10] ;  /* 0x0000040000077ab9 */ /* 0x000fe20000000800 */
[----:B------:R-:W2:Y:S01]  /*e4e0*/  LDC R5, c[0x0][0x14] ;  /* 0x00000500ff057b82 */ /* 0x000ea20000000800 */
[----:B------:R-:W-:Y:S01]  /*e4f0*/  UIMAD.WIDE.U32 UR6, UR6, UR7, URZ ;  /* 0x00000007060672a5 */ /* 0x000fe2000f8e003f */
[----:B------:R-:W-:Y:S01]  /*e500*/  PRMT R0, RZ, 0x7610, R0 ;  /* 0x00007610ff007816 */ /* 0x000fe20000000000 */
[----:B------:R-:W-:-:S04]  /*e510*/  UMOV UR22, 0xffffffff ;  /* 0xffffffff00167882 */ /* 0x000fc80000000000 */
[----:B--2---:R-:W-:-:S04]  /*e520*/  IMAD.WIDE.U32 R2, R5, UR6, R2 ;  /* 0x0000000605027c25 */ /* 0x004fc8000f8e0002 */
[----:B------:R-:W-:Y:S01]  /*e530*/  IMAD R5, R5, UR7, RZ ;  /* 0x0000000705057c24 */ /* 0x000fe2000f8e02ff */
[----:B------:R-:W-:Y:S01]  /*e540*/  ULDC.64 UR6, c[0x0][0x650] ;  /* 0x0001940000067ab9 */ /* 0x000fe20000000a00 */
[----:B------:R-:W-:Y:S01]  /*e550*/  IMAD.MOV.U32 R19, RZ, RZ, R2 ;  /* 0x000000ffff137224 */ /* 0x000fe200078e0002 */
[----:B------:R-:W-:Y:S01]  /*e560*/  ISETP.GE.U32.AND P0, PT, R2, UR6, PT ;  /* 0x0000000602007c0c */ /* 0x000fe2000bf06070 */
[----:B------:R-:W-:Y:S02]  /*e570*/  IMAD.IADD R22, R3, 0x1, R5 ;  /* 0x0000000103167824 */ /* 0x000fe400078e0205 */
[----:B------:R-:W-:-:S03]  /*e580*/  IMAD.MOV.U32 R2, RZ, RZ, -0x1 ;  /* 0xffffffffff027424 */ /* 0x000fc600078e00ff */
[----:B------:R0:W-:Y:S01]  /*e590*/  STL [R1+0x78], R22 ;  /* 0x0000781601007387 */ /* 0x0001e20000100800 */
[----:B------:R-:W-:-:S03]  /*e5a0*/  ISETP.GE.U32.AND.EX P0, PT, R22, UR7, PT, P0 ;  /* 0x0000000716007c0c */ /* 0x000fc6000bf06100 */
[----:B------:R0:W-:Y:S04]  /*e5b0*/  STL [R1+0x7c], R19 ;  /* 0x00007c1301007387 */ /* 0x0001e80000100800 */
[----:B------:R0:W-:Y:S06]  /*e5c0*/  STL [R1+0x80], R2 ;  /* 0x0000800201007387 */ /* 0x0001ec0000100800 */
[----:B------:R-:W-:Y:S05]  /*e5d0*/  @P0 BRA `(.L_x_291) ;  /* 0x00000004006c0947 */ /* 0x000fea0003800000 */
[----:B------:R-:W2:Y:S01]  /*e5e0*/  S2R R14, SR_CTAID.X ;  /* 0x00000000000e7919 */ /* 0x000ea20000002500 */
[----:B------:R-:W5:Y:S01]  /*e5f0*/  LDC.64 R8, c[0x0][0x628] ;  /* 0x00018a00ff087b82 */ /* 0x000f620000000a00 */
[----:B------:R-:W-:Y:S01]  /*e600*/  ULDC UR6, c[0x0][0x150] ;  /* 0x0000540000067ab9 */ /* 0x000fe20000000800 */
[----:B------:R-:W-:Y:S01]  /*e610*/  IMAD.MOV.U32 R6, RZ, RZ, R19 ;  /* 0x000000ffff067224 */ /* 0x000fe200078e0013 */
[----:B------:R-:W0:Y:S01]  /*e620*/  S2R R16, SR_CTAID.Y ;  /* 0x0000000000107919 */ /* 0x000e220000002600 */
[----:B------:R-:W-:-:S04]  /*e630*/  IMAD.MOV.U32 R7, RZ, RZ, R22 ;  /* 0x000000ffff077224 */ /* 0x000fc800078e0016 */
[----:B------:R-:W0:Y:S08]  /*e640*/  LDC R17, c[0x0][0x144] ;  /* 0x00005100ff117b82 */ /* 0x000e300000000800 */
[----:B------:R-:W0:Y:S08]  /*e650*/  LDC R10, c[0x0][0x630] ;  /* 0x00018c00ff0a7b82 */ /* 0x000e300000000800 */
[----:B------:R-:W0:Y:S01]  /*e660*/  LDC.64 R12, c[0x0][0x620] ;  /* 0x00018800ff0c7b82 */ /* 0x000e220000000a00 */
[----:B-----5:R-:W-:-:S04]  /*e670*/  ISETP.NE.U32.AND P0, PT, R8, RZ, PT ;  /* 0x000000ff0800720c */ /* 0x020fc80003f05070 */
[----:B------:R-:W-:Y:S02]  /*e680*/  ISETP.NE.AND.EX P0, PT, R9, RZ, PT, P0 ;  /* 0x000000ff0900720c */ /* 0x000fe40003f05300 */
[----:B--2---:R-:W-:-:S05]  /*e690*/  I2FP.F32.U32 R0, R14 ;  /* 0x0000000e00007245 */ /* 0x004fca0000201000 */
[----:B------:R-:W-:-:S04]  /*e6a0*/  FMUL R0, R0, UR6 ;  /* 0x0000000600007c20 */ /* 0x000fc80008400000 */
[----:B------:R2:W0:Y:S02]  /*e6b0*/  F2I.U32.TRUNC.NTZ R15, R0 ;  /* 0x00000000000f7305 */ /* 0x000424000020f000 */
[----:B------:R-:W-:Y:S05]  /*e6c0*/  @!P0 BRA `(.L_x_292) ;  /* 0x0000000000288947 */ /* 0x000fea0003800000 */
[----:B--2---:R-:W2:Y:S02]  /*e6d0*/  LDC R0, c[0x0][0x634] ;  /* 0x00018d00ff007b82 */ /* 0x004ea40000000800 */
[----:B--2---:R-:W-:-:S05]  /*e6e0*/  IADD3 R7, P0, R19, R0, RZ ;  /* 0x0000000013077210 */ /* 0x004fca0007f1e0ff */
[----:B------:R-:W-:-:S04]  /*e6f0*/  IMAD.X R11, RZ, RZ, R22, P0 ;  /* 0x000000ffff0b7224 */ /* 0x000fc800000e0616 */
[----:B0-----:R-:W-:-:S04]  /*e700*/  IMAD.WIDE.U32 R2, R11, R8, RZ ;  /* 0x000000080b027225 */ /* 0x001fc800078e00ff */
[----:B------:R-:W-:-:S04]  /*e710*/  IMAD.WIDE.U32 R4, P0, R7, R9, R2 ;  /* 0x0000000907047225 */ /* 0x000fc80007800002 */
[----:B------:R-:W-:-:S04]  /*e720*/  IMAD.WIDE.U32 R2, R7, R8, RZ ;  /* 0x0000000807027225 */ /* 0x000fc800078e00ff */
[----:B------:R-:W-:Y:S01]  /*e730*/  IMAD.X R7, RZ, RZ, RZ, P0 ;  /* 0x000000ffff077224 */ /* 0x000fe200000e06ff */
[----:B------:R-:W-:Y:S01]  /*e740*/  IADD3 RZ, P0, R3, R4, RZ ;  /* 0x0000000403ff7210 */ /* 0x000fe20007f1e0ff */
[----:B------:R-:W-:-:S04]  /*e750*/  IMAD.MOV.U32 R6, RZ, RZ, R5 ;  /* 0x000000ffff067224 */ /* 0x000fc800078e0005 */
[----:B------:R-:W-:-:S08]  /*e760*/  IMAD.WIDE.U32.X R6, R11, R9, R6, P0 ;  /* 0x000000090b067225 */ /* 0x000fd000000e0406 */
.L_x_292:
[-CC-:B0-----:R-:W-:Y:S01]  /*e770*/  SHF.R.U64 R24, R6, R10.reuse, R7.reuse ;  /* 0x0000000a06187219 */ /* 0x181fe20000001207 */
[----:B------:R-:W0:Y:S01]  /*e780*/  LDC.64 R20, c[0x0][0x640] ;  /* 0x00019000ff147b82 */ /* 0x000e220000000a00 */
[----:B--2---:R-:W-:Y:S01]  /*e790*/  SHF.R.U32.HI R0, RZ, R10, R7 ;  /* 0x0000000aff007219 */ /* 0x004fe20000011607 */
[----:B------:R-:W-:Y:S01]  /*e7a0*/  IMAD.MOV.U32 R2, RZ, RZ, R19 ;  /* 0x000000ffff027224 */ /* 0x000fe200078e0013 */
[----:B------:R-:W-:Y:S01]  /*e7b0*/  IADD3 R5, P0, RZ, -R24, RZ ;  /* 0x80000018ff057210 */ /* 0x000fe20007f1e0ff */
[----:B------:R-:W-:Y:S01]  /*e7c0*/  IMAD.MOV R15, RZ, RZ, -R15 ;  /* 0x000000ffff0f7224 */ /* 0x000fe200078e0a0f */
[----:B------:R-:W-:Y:S01]  /*e7d0*/  ULDC UR6, c[0x0][0x154] ;  /* 0x0000550000067ab9 */ /* 0x000fe20000000800 */
[----:B------:R-:W-:Y:S02]  /*e7e0*/  IMAD.MOV.U32 R7, RZ, RZ, 0x1 ;  /* 0x00000001ff077424 */ /* 0x000fe400078e00ff */
[----:B------:R-:W2:Y:S01]  /*e7f0*/  LDC R4, c[0x0][0x618] ;  /* 0x00018600ff047b82 */ /* 0x000ea20000000800 */
[----:B------:R-:W-:-:S02]  /*e800*/  IMAD.X R3, RZ, RZ, ~R0, P0 ;  /* 0x000000ffff037224 */ /* 0x000fc400000e0e00 */
[----:B------:R-:W-:Y:S02]  /*e810*/  IMAD R15, R17, R15, R14 ;  /* 0x0000000f110f7224 */ /* 0x000fe400078e020e */
[-C--:B------:R-:W-:Y:S02]  /*e820*/  IMAD R0, R3, R12.reuse, RZ ;  /* 0x0000000c03007224 */ /* 0x080fe400078e02ff */
[----:B------:R-:W-:Y:S01]  /*e830*/  IMAD.MOV.U32 R3, RZ, RZ, R22 ;  /* 0x000000ffff037224 */ /* 0x000fe200078e0016 */
[----:B------:R-:W5:Y:S01]  /*e840*/  LDC R6, c[0x0][0x608] ;  /* 0x00018200ff067b82 */ /* 0x000f620000000800 */
[----:B------:R-:W-:-:S04]  /*e850*/  IMAD.WIDE.U32 R2, R5, R12, R2 ;  /* 0x0000000c05027225 */ /* 0x000fc800078e0002 */
[----:B------:R-:W-:-:S03]  /*e860*/  IMAD R5, R5, R13, R0 ;  /* 0x0000000d05057224 */ /* 0x000fc600078e0200 */
[----:B------:R-:W1:Y:S01]  /*e870*/  LDC R18, c[0x0][0x658] ;  /* 0x00019600ff127b82 */ /* 0x000e620000000800 */
[----:B------:R-:W-:Y:S01]  /*e880*/  I2FP.F32.U32 R0, R16 ;  /* 0x0000001000007245 */ /* 0x000fe20000201000 */
[----:B------:R-:W-:Y:S01]  /*e890*/  IMAD.IADD R3, R3, 0x1, R5 ;  /* 0x0000000103037824 */ /* 0x000fe200078e0205 */
[----:B0-----:R-:W-:Y:S01]  /*e8a0*/  ISETP.NE.U32.AND P0, PT, R20, RZ, PT ;  /* 0x000000ff1400720c */ /* 0x001fe20003f05070 */
[----:B------:R-:W-:Y:S02]  /*e8b0*/  IMAD.MOV.U32 R5, RZ, RZ, -0x1 ;  /* 0xffffffffff057424 */ /* 0x000fe400078e00ff */
[----:B------:R-:W-:Y:S02]  /*e8c0*/  FMUL R0, R0, UR6 ;  /* 0x0000000600007c20 */ /* 0x000fe40008400000 */
[----:B------:R-:W0:Y:S01]  /*e8d0*/  LDC R13, c[0x0][0x148] ;  /* 0x00005200ff0d7b82 */ /* 0x000e220000000800 */
[----:B--2---:R-:W-:Y:S01]  /*e8e0*/  SHF.R.U64 R10, R2, R4, R3 ;  /* 0x00000004020a7219 */ /* 0x004fe20000001203 */
[----:B------:R2:W0:Y:S01]  /*e8f0*/  F2I.U32.TRUNC.NTZ R12, R0 ;  /* 0x00000000000c7305 */ /* 0x000422000020f000 */
[----:B------:R-:W-:-:S02]  /*e900*/  ISETP.NE.AND.EX P0, PT, R21, RZ, PT, P0 ;  /* 0x000000ff1500720c */ /* 0x000fc40003f05300 */
[----:B------:R-:W-:-:S03]  /*e910*/  SHF.R.U32.HI R3, RZ, R4, R3 ;  /* 0x00000004ff037219 */ /* 0x000fc60000011603 */
[----:B------:R-:W0:Y:S01]  /*e920*/  LDC R14, c[0x0][0x600] ;  /* 0x00018000ff0e7b82 */ /* 0x000e220000000800 */
[-CC-:B-----5:R-:W-:Y:S02]  /*e930*/  SHF.R.U64 R8, R10, R6.reuse, R3.reuse ;  /* 0x000000060a087219 */ /* 0x1a0fe40000001203 */
[----:B------:R-:W-:-:S05]  /*e940*/  SHF.R.U32.HI R3, RZ, R6, R3 ;  /* 0x00000006ff037219 */ /* 0x000fca0000011603 */
[----:B------:R-:W0:Y:S01]  /*e950*/  LDC R19, c[0x0][0x648] ;  /* 0x00019200ff137b82 */ /* 0x000e220000000800 */
[-CC-:B-1----:R-:W-:Y:S02]  /*e960*/  SHF.R.U64 R11, R8, R18.reuse, R3.reuse ;  /* 0x00000012080b7219 */ /* 0x182fe40000001203 */
[-C--:B------:R-:W-:Y:S02]  /*e970*/  SHF.L.U32 R5, R5, R18.reuse, RZ ;  /* 0x0000001205057219 */ /* 0x080fe400000006ff */
[-C--:B------:R-:W-:Y:S01]  /*e980*/  SHF.R.U32.HI R3, RZ, R18.reuse, R3 ;  /* 0x00000012ff037219 */ /* 0x080fe20000011603 */
[----:B------:R-:W-:Y:S01]  /*e990*/  IMAD.MOV.U32 R2, RZ, RZ, R11 ;  /* 0x000000ffff027224 */ /* 0x000fe200078e000b */
[----:B------:R-:W-:Y:S01]  /*e9a0*/  SHF.L.U32 R40, R7, R18, RZ ;  /* 0x0000001207287219 */ /* 0x000fe200000006ff */
[----:B------:R-:W1:Y:S01]  /*e9b0*/  LDC R22, c[0x0][0x638] ;  /* 0x00018e00ff167b82 */ /* 0x000e620000000800 */
[----:B------:R-:W-:-:S07]  /*e9c0*/  LOP3.LUT R17, RZ, R5, RZ, 0x33, !PT ;  /* 0x00000005ff117212 */ /* 0x000fce00078e33ff */
[----:B------:R-:W0:Y:S01]  /*e9d0*/  LDC R23, c[0x0][0x610] ;  /* 0x00018400ff177b82 */ /* 0x000e220000000800 */
[----:B--2---:R-:W-:Y:S05]  /*e9e0*/  @!P0 BRA `(.L_x_293) ;  /* 0x0000000000288947 */ /* 0x004fea0003800000 */
[----:B------:R-:W2:Y:S02]  /*e9f0*/  LDC R0, c[0x0][0x64c] ;  /* 0x00019300ff007b82 */ /* 0x000ea40000000800 */
[----:B--2---:R-:W-:-:S05]  /*ea00*/  IADD3 R7, P0, R11, R0, RZ ;  /* 0x000000000b077210 */ /* 0x004fca0007f1e0ff */
        /* <DEDUP_REMOVED lines=8> */
.L_x_293:
[----:B0-----:R-:W-:Y:S01]  /*ea90*/  SHF.R.U64 R0, R2, R19, R3 ;  /* 0x0000001302007219 */ /* 0x001fe20000001203 */
[----:B------:R-:W-:Y:S01]  /*eaa0*/  VIADD R3, R14, 0xffffffff ;  /* 0xffffffff0e037836 */ /* 0x000fe20000000000 */
[----:B------:R-:W-:Y:S01]  /*eab0*/  LOP3.LUT R5, R8, R17, RZ, 0xc0, !PT ;  /* 0x0000001108057212 */ /* 0x000fe200078ec0ff */
[----:B------:R-:W-:Y:S01]  /*eac0*/  IMAD.MOV R12, RZ, RZ, -R12 ;  /* 0x000000ffff0c7224 */ /* 0x000fe200078e0a0c */
[----:B------:R-:W-:Y:S01]  /*ead0*/  R2UR UR22, R24 ;  /* 0x00000000181672ca */ /* 0x000fe200000e0000 */
[----:B------:R-:W-:Y:S01]  /*eae0*/  IMAD.MOV R2, RZ, RZ, -R0 ;  /* 0x000000ffff027224 */ /* 0x000fe200078e0a00 */
[----:B------:R-:W-:Y:S01]  /*eaf0*/  LOP3.LUT R3, R10, R3, RZ, 0xc0, !PT ;  /* 0x000000030a037212 */ /* 0x000fe200078ec0ff */
[----:B------:R-:W-:Y:S02]  /*eb00*/  IMAD R40, R40, R0, R5 ;  /* 0x0000000028287224 */ /* 0x000fe400078e0205 */
[----:B------:R-:W-:Y:S02]  /*eb10*/  @P4 IMAD R15, R13, R12, R16 ;  /* 0x0000000c0d0f4224 */ /* 0x000fe400078e0210 */
[----:B-1----:R-:W-:-:S02]  /*eb20*/  IMAD R0, R2, R22, R11 ;  /* 0x0000001602007224 */ /* 0x002fc400078e020b */
[----:B------:R-:W-:Y:S02]  /*eb30*/  IMAD R40, R40, R23, R15 ;  /* 0x0000001728287224 */ /* 0x000fe400078e020f */
[----:B------:R-:W-:Y:S02]  /*eb40*/  IMAD R3, R0, R14, R3 ;  /* 0x0000000e00037224 */ /* 0x000fe400078e0203 */
[----:B------:R-:W-:-:S03]  /*eb50*/  IMAD.MOV.U32 R0, RZ, RZ, 0x1 ;  /* 0x00000001ff007424 */ /* 0x000fc600078e00ff */
[----:B------:R-:W-:Y:S02]  /*eb60*/  SEL R2, R3, R40, !P4 ;  /* 0x0000002803027207 */ /* 0x000fe40006000000 */
[----:B------:R-:W-:-:S03]  /*eb70*/  SEL R40, R40, R3, !P4 ;  /* 0x0000000328287207 */ /* 0x000fc60006000000 */
[----:B------:R2:W-:Y:S04]  /*eb80*/  STL [R1+0x80], R2 ;  /* 0x0000800201007387 */ /* 0x0005e80000100800 */
.L_x_291:
[----:B------:R0:W-:Y:S01]  /*eb90*/  STL [R1+0x84], R40 ;  /* 0x0000842801007387 */ /* 0x0001e20000100800 */
[----:B------:R-:W-:-:S13]  /*eba0*/  LOP3.LUT P0, RZ, R0, 0xff, RZ, 0xc0, !PT ;  /* 0x000000ff00ff7812 */ /* 0x000fda000780c0ff */
[----:B0-----:R-:W-:Y:S05]  /*ebb0*/  @P0 BRA `(.L_x_294) ;  /* 0xffffff24004c0947 */ /* 0x001fea000383ffff */
[----:B------:R-:W-:Y:S05]  /*ebc0*/  EXIT ;  /* 0x000000000000794d */ /* 0x000fea0003800000 */
.L_x_4:
[----:B------:R-:W2:Y:S01]  /*ebd0*/  LDL R16, [R1+0x7c] ;  /* 0x00007c0001107983 */ /* 0x000ea20000100800 */
[----:B------:R-:W-:-:S03]  /*ebe0*/  ULDC.64 UR4, c[0x0][0x650] ;  /* 0x0001940000047ab9 */ /* 0x000fc60000000a00 */
[----:B------:R-:W3:Y:S01]  /*ebf0*/  LDL R17, [R1+0x78] ;  /* 0x0000780001117983 */ /* 0x000ee20000100800 */
[----:B------:R-:W-:Y:S01]  /*ec00*/  PRMT R4, RZ, 0x7610, R4 ;  /* 0x00007610ff047816 */ /* 0x000fe20000000004 */
[----:B------:R-:W-:Y:S02]  /*ec10*/  IMAD.MOV.U32 R5, RZ, RZ, -0x1 ;  /* 0xffffffffff057424 */ /* 0x000fe400078e00ff */
[----:B------:R-:W-:Y:S02]  /*ec20*/  IMAD.MOV.U32 R6, RZ, RZ, -0x1 ;  /* 0xffffffffff067424 */ /* 0x000fe400078e00ff */
[----:B------:R-:W-:Y:S01]  /*ec30*/  IMAD.MOV.U32 R11, RZ, RZ, -0x1 ;  /* 0xffffffffff0b7424 */ /* 0x000fe200078e00ff */
[----:B--2---:R-:W-:-:S04]  /*ec40*/  ISETP.GE.U32.AND P0, PT, R16, UR4, PT ;  /* 0x0000000410007c0c */ /* 0x004fc8000bf06070 */
[----:B---3--:R-:W-:-:S13]  /*ec50*/  ISETP.GE.U32.AND.EX P0, PT, R17, UR5, PT, P0 ;  /* 0x0000000511007c0c */ /* 0x008fda000bf06100 */
[----:B------:R-:W-:Y:S05]  /*ec60*/  @P0 BRA `(.L_x_295) ;  /* 0x00000004005c0947 */ /* 0x000fea0003800000 */
        /* <DEDUP_REMOVED lines=18> */
.L_x_296:
[-CC-:B------:R-:W-:Y:S01]  /*ed90*/  SHF.R.U64 R11, R8, R12.reuse, R9.reuse ;  /* 0x0000000c080b7219 */ /* 0x180fe20000001209 */
[----:B------:R-:W0:Y:S01]  /*eda0*/  LDC.64 R20, c[0x0][0x640] ;  /* 0x00019000ff147b82 */ /* 0x000e220000000a00 */
[----:B------:R-:W-:Y:S01]  /*edb0*/  SHF.R.U32.HI R3, RZ, R12, R9 ;  /* 0x0000000cff037219 */ /* 0x000fe20000011609 */
[----:B------:R-:W-:Y:S01]  /*edc0*/  ULDC UR4, c[0x0][0x150] ;  /* 0x0000540000047ab9 */ /* 0x000fe20000000800 */
[----:B------:R-:W-:Y:S01]  /*edd0*/  IADD3 R7, P0, RZ, -R11, RZ ;  /* 0x8000000bff077210 */ /* 0x000fe20007f1e0ff */
[----:B------:R-:W-:Y:S01]  /*ede0*/  IMAD.MOV.U32 R4, RZ, RZ, R16 ;  /* 0x000000ffff047224 */ /* 0x000fe200078e0010 */
[----:B------:R-:W-:Y:S01]  /*edf0*/  I2FP.F32.U32 R6, R2 ;  /* 0x0000000200067245 */ /* 0x000fe20000201000 */
[----:B------:R-:W-:Y:S02]  /*ee00*/  IMAD.MOV.U32 R5, RZ, RZ, R17 ;  /* 0x000000ffff057224 */ /* 0x000fe400078e0011 */
[----:B------:R-:W1:Y:S01]  /*ee10*/  LDC R10, c[0x0][0x618] ;  /* 0x00018600ff0a7b82 */ /* 0x000e620000000800 */
[----:B------:R-:W-:-:S02]  /*ee20*/  IMAD.X R3, RZ, RZ, ~R3, P0 ;  /* 0x000000ffff037224 */ /* 0x000fc400000e0e03 */
[----:B------:R-:W-:Y:S01]  /*ee30*/  FMUL R9, R6, UR4 ;  /* 0x0000000406097c20 */ /* 0x000fe20008400000 */
[----:B------:R-:W-:Y:S01]  /*ee40*/  IMAD.WIDE.U32 R4, R7, R14, R4 ;  /* 0x0000000e07047225 */ /* 0x000fe200078e0004 */
[----:B------:R-:W-:-:S03]  /*ee50*/  ULDC UR4, c[0x0][0x154] ;  /* 0x0000550000047ab9 */ /* 0x000fc60000000800 */
[----:B------:R-:W-:Y:S01]  /*ee60*/  IMAD R6, R3, R14, RZ ;  /* 0x0000000e03067224 */ /* 0x000fe200078e02ff */
[----:B------:R-:W2:Y:S01]  /*ee70*/  LDC R13, c[0x0][0x144] ;  /* 0x00005100ff0d7b82 */ /* 0x000ea20000000800 */
[----:B------:R-:W3:Y:S02]  /*ee80*/  F2I.U32.TRUNC.NTZ R9, R9 ;  /* 0x0000000900097305 */ /* 0x000ee4000020f000 */
[----:B------:R-:W-:Y:S02]  /*ee90*/  IMAD R3, R7, R15, R6 ;  /* 0x0000000f07037224 */ /* 0x000fe400078e0206 */
[----:B------:R-:W-:Y:S02]  /*eea0*/  IMAD.MOV.U32 R6, RZ, RZ, -0x1 ;  /* 0xffffffffff067424 */ /* 0x000fe400078e00ff */
[----:B------:R-:W-:Y:S01]  /*eeb0*/  IMAD.IADD R3, R5, 0x1, R3 ;  /* 0x0000000105037824 */ /* 0x000fe200078e0203 */
[----:B------:R-:W4:Y:S01]  /*eec0*/  LDC R12, c[0x0][0x608] ;  /* 0x00018200ff0c7b82 */ /* 0x000f220000000800 */
[----:B------:R-:W-:-:S02]  /*eed0*/  I2FP.F32.U32 R5, R0 ;  /* 0x0000000000057245 */ /* 0x000fc40000201000 */
[----:B0-----:R-:W-:-:S03]  /*eee0*/  ISETP.NE.U32.AND P0, PT, R20, RZ, PT ;  /* 0x000000ff1400720c */ /* 0x001fc60003f05070 */
[----:B------:R-:W-:Y:S01]  /*eef0*/  FMUL R5, R5, UR4 ;  /* 0x0000000405057c20 */ /* 0x000fe20008400000 */
[----:B------:R-:W-:Y:S01]  /*ef00*/  ISETP.NE.AND.EX P0, PT, R21, RZ, PT, P0 ;  /* 0x000000ff1500720c */ /* 0x000fe20003f05300 */
[----:B------:R-:W0:Y:S01]  /*ef10*/  LDC R7, c[0x0][0x658] ;  /* 0x00019600ff077b82 */ /* 0x000e220000000800 */
[-C--:B-1----:R-:W-:Y:S01]  /*ef20*/  SHF.R.U64 R8, R4, R10.reuse, R3 ;  /* 0x0000000a04087219 */ /* 0x082fe20000001203 */
[----:B---3--:R-:W-:Y:S01]  /*ef30*/  IMAD.MOV R4, RZ, RZ, -R9 ;  /* 0x000000ffff047224 */ /* 0x008fe200078e0a09 */
[----:B------:R-:W-:Y:S02]  /*ef40*/  SHF.R.U32.HI R3, RZ, R10, R3 ;  /* 0x0000000aff037219 */ /* 0x000fe40000011603 */
[----:B------:R1:W3:Y:S03]  /*ef50*/  F2I.U32.TRUNC.NTZ R10, R5 ;  /* 0x00000005000a7305 */ /* 0x0002e6000020f000 */
[----:B------:R-:W1:Y:S01]  /*ef60*/  LDC R17, c[0x0][0x148] ;  /* 0x00005200ff117b82 */ /* 0x000e620000000800 */
[----:B--2---:R-:W-:-:S02]  /*ef70*/  IMAD R19, R13, R4, R2 ;  /* 0x000000040d137224 */ /* 0x004fc400078e0202 */
[----:B------:R-:W-:-:S05]  /*ef80*/  IMAD.MOV.U32 R4, RZ, RZ, 0x1 ;  /* 0x00000001ff047424 */ /* 0x000fca00078e00ff */
[----:B------:R-:W2:Y:S01]  /*ef90*/  LDC R14, c[0x0][0x600] ;  /* 0x00018000ff0e7b82 */ /* 0x000ea20000000800 */
[-CC-:B----4-:R-:W-:Y:S02]  /*efa0*/  SHF.R.U64 R13, R8, R12.reuse, R3.reuse ;  /* 0x0000000c080d7219 */ /* 0x190fe40000001203 */
[----:B------:R-:W-:-:S05]  /*efb0*/  SHF.R.U32.HI R2, RZ, R12, R3 ;  /* 0x0000000cff027219 */ /* 0x000fca0000011603 */
[----:B------:R-:W4:Y:S01]  /*efc0*/  LDC R16, c[0x0][0x648] ;  /* 0x00019200ff107b82 */ /* 0x000f220000000800 */
[-CC-:B0-----:R-:W-:Y:S02]  /*efd0*/  SHF.R.U64 R15, R13, R7.reuse, R2.reuse ;  /* 0x000000070d0f7219 */ /* 0x181fe40000001202 */
[-C--:B------:R-:W-:Y:S02]  /*efe0*/  SHF.L.U32 R6, R6, R7.reuse, RZ ;  /* 0x0000000706067219 */ /* 0x080fe400000006ff */
[-C--:B------:R-:W-:Y:S01]  /*eff0*/  SHF.R.U32.HI R3, RZ, R7.reuse, R2 ;  /* 0x00000007ff037219 */ /* 0x080fe20000011602 */
[----:B------:R-:W-:Y:S01]  /*f000*/  IMAD.MOV.U32 R2, RZ, RZ, R15 ;  /* 0x000000ffff027224 */ /* 0x000fe200078e000f */
[----:B------:R-:W-:Y:S01]  /*f010*/  SHF.L.U32 R12, R4, R7, RZ ;  /* 0x00000007040c7219 */ /* 0x000fe200000006ff */
[----:B------:R-:W0:Y:S01]  /*f020*/  LDC R18, c[0x0][0x638] ;  /* 0x00018e00ff127b82 */ /* 0x000e220000000800 */
[----:B------:R-:W-:-:S07]  /*f030*/  LOP3.LUT R22, RZ, R6, RZ, 0x33, !PT ;  /* 0x00000006ff167212 */ /* 0x000fce00078e33ff */
        /* <DEDUP_REMOVED lines=12> */
.L_x_297:
[----:B----4-:R-:W-:Y:S01]  /*f100*/  SHF.R.U64 R3, R2, R16, R3 ;  /* 0x0000001002037219 */ /* 0x010fe20000001203 */
[----:B--2---:R-:W-:Y:S01]  /*f110*/  VIADD R5, R14, 0xffffffff ;  /* 0xffffffff0e057836 */ /* 0x004fe20000000000 */
[----:B------:R-:W-:Y:S01]  /*f120*/  LOP3.LUT R2, R13, R22, RZ, 0xc0, !PT ;  /* 0x000000160d027212 */ /* 0x000fe200078ec0ff */
[----:B------:R-:W-:Y:S02]  /*f130*/  IMAD.MOV R10, RZ, RZ, -R10 ;  /* 0x000000ffff0a7224 */ /* 0x000fe400078e0a0a */
[----:B------:R-:W-:Y:S02]  /*f140*/  IMAD.MOV R4, RZ, RZ, -R3 ;  /* 0x000000ffff047224 */ /* 0x000fe400078e0a03 */
[----:B------:R-:W-:Y:S01]  /*f150*/  IMAD R2, R12, R3, R2 ;  /* 0x000000030c027224 */ /* 0x000fe200078e0202 */
[----:B------:R-:W-:Y:S01]  /*f160*/  LOP3.LUT R3, R8, R5, RZ, 0xc0, !PT ;  /* 0x0000000508037212 */ /* 0x000fe200078ec0ff */
[----:B------:R-:W-:Y:S02]  /*f170*/  @P4 IMAD R19, R17, R10, R0 ;  /* 0x0000000a11134224 */ /* 0x000fe400078e0200 */
[----:B0-----:R-:W-:-:S02]  /*f180*/  IMAD R0, R4, R18, R15 ;  /* 0x0000001204007224 */ /* 0x001fc400078e020f */
[----:B------:R-:W-:Y:S02]  /*f190*/  IMAD R5, R2, R23, R19 ;  /* 0x0000001702057224 */ /* 0x000fe400078e0213 */
[----:B------:R-:W-:Y:S02]  /*f1a0*/  IMAD R0, R0, R14, R3 ;  /* 0x0000000e00007224 */ /* 0x000fe400078e0203 */
[----:B------:R-:W-:-:S03]  /*f1b0*/  IMAD.MOV.U32 R4, RZ, RZ, 0x1 ;  /* 0x00000001ff047424 */ /* 0x000fc600078e00ff */
[----:B------:R-:W-:Y:S02]  /*f1c0*/  SEL R6, R0, R5, !P4 ;  /* 0x0000000500067207 */ /* 0x000fe40006000000 */
[----:B------:R-:W-:-:S07]  /*f1d0*/  SEL R5, R5, R0, !P4 ;  /* 0x0000000005057207 */ /* 0x000fce0006000000 */
.L_x_295:
[----:B------:R-:W-:-:S08]  /*f1e0*/  NOP ;  /* 0x0000000000007918 */ /* 0x000fd00000000000 */
[----:B------:R-:W0:-:S00]  /*f1f0*/  USETMAXREG.DEALLOC.CTAPOOL 0x28 ;  /* 0x00000028000079c8 */ /* 0x000e0000080e0500 */
[----:B------:R-:W-:-:S13]  /*f200*/  ISETP.NE.AND P0, PT, RZ, UR8, PT ;  /* 0x00000008ff007c0c */ /* 0x000fda000bf05270 */
[----:B------:R-:W-:Y:S05]  /*f210*/  @P0 EXIT ;  /* 0x000000000000094d */ /* 0x000fea0003800000 */
[----:B0-----:R-:W-:Y:S01]  /*f220*/  LOP3.LUT P0, RZ, R4, 0xff, RZ, 0xc0, !PT ;  /* 0x000000ff04ff7812 */ /* 0x001fe2000780c0ff */
[----:B------:R-:W-:Y:S02]  /*f230*/  IMAD.MOV.U32 R0, RZ, RZ, 0x1 ;  /* 0x00000001ff007424 */ /* 0x000fe400078e00ff */
[----:B------:R-:W-:-:S10]  /*f240*/  IMAD.MOV.U32 R8, RZ, RZ, RZ ;  /* 0x000000ffff087224 */ /* 0x000fd400078e00ff */
[----:B------:R-:W-:Y:S05]  /*f250*/  @!P0 BRA `(.L_x_298) ;  /* 0x0000000c00508947 */ /* 0x000fea0003800000 */
[----:B------:R-:W0:Y:S01]  /*f260*/  S2R R2, SR_TID.X ;  /* 0x0000000000027919 */ /* 0x000e220000002100 */
[----:B------:R-:W-:Y:S01]  /*f270*/  ULDC UR4, c[0x0][0x28c] ;  /* 0x0000a30000047ab9 */ /* 0x000fe20000000800 */
[----:B------:R-:W-:Y:S01]  /*f280*/  ULDC UR6, c[0x0][0x658] ;  /* 0x0001960000067ab9 */ /* 0x000fe20000000800 */
[----:B------:R-:W-:Y:S01]  /*f290*/  UIADD3 UR10, UR4, 0x3f, URZ ;  /* 0x0000003f040a7890 */ /* 0x000fe2000fffe03f */
[----:B------:R-:W-:Y:S01]  /*f2a0*/  BSSY B0, `(.L_x_298) ;  /* 0x00000cf000007945 */ /* 0x000fe20003800000 */
[----:B------:R-:W-:Y:S01]  /*f2b0*/  UMOV UR7, 0xffffffff ;  /* 0xffffffff00077882 */ /* 0x000fe20000000000 */
[----:B------:R-:W-:Y:S01]  /*f2c0*/  ULDC UR5, c[0x0][0x600] ;  /* 0x0001800000057ab9 */ /* 0x000fe20000000800 */
[----:B------:R-:W-:Y:S01]  /*f2d0*/  UMOV UR9, 0x1 ;  /* 0x0000000100097882 */ /* 0x000fe20000000000 */
[----:B------:R-:W-:Y:S01]  /*f2e0*/  USHF.L.U32 UR7, UR7, UR6, URZ ;  /* 0x0000000607077299 */ /* 0x000fe2000800063f */
[----:B------:R-:W-:Y:S01]  /*f2f0*/  IMAD.MOV.U32 R9, RZ, RZ, 0x1 ;  /* 0x00000001ff097424 */ /* 0x000fe200078e00ff */
[----:B------:R-:W-:Y:S01]  /*f300*/  UIADD3 UR4, UR5, -0x1, URZ ;  /* 0xffffffff05047890 */ /* 0x000fe2000fffe03f */
[----:B------:R-:W-:Y:S01]  /*f310*/  IMAD.MOV.U32 R0, RZ, RZ, 0x1 ;  /* 0x00000001ff007424 */ /* 0x000fe200078e00ff */
[----:B------:R-:W-:Y:S01]  /*f320*/  USHF.R.S32.HI UR11, URZ, 0x1f, UR10 ;  /* 0x0000001f3f0b7899 */ /* 0x000fe2000801140a */
[----:B------:R-:W-:Y:S01]  /*f330*/  IMAD.MOV.U32 R8, RZ, RZ, RZ ;  /* 0x000000ffff087224 */ /* 0x000fe200078e00ff */
[----:B------:R-:W-:Y:S01]  /*f340*/  ULDC UR8, c[0x0][0xc] ;  /* 0x0000030000087ab9 */ /* 0x000fe20000000800 */
[----:B------:R-:W-:-:S02]  /*f350*/  USHF.L.U32 UR5, UR9, UR6, URZ ;  /* 0x0000000609057299 */ /* 0x000fc4000800063f */
[----:B------:R-:W-:Y:S01]  /*f360*/  ULEA.HI UR11, UR11, UR10, URZ, 0x6 ;  /* 0x0000000a0b0b7291 */ /* 0x000fe2000f8f303f */
[----:B------:R-:W-:Y:S01]  /*f370*/  ULDC UR9, c[0x0][0x10] ;  /* 0x0000040000097ab9 */ /* 0x000fe20000000800 */
[----:B------:R-:W-:Y:S02]  /*f380*/  ULOP3.LUT UR6, URZ, UR7, URZ, 0x33, !UPT ;  /* 0x000000073f067292 */ /* 0x000fe4000f8e333f */
[----:B------:R-:W-:Y:S01]  /*f390*/  UIMAD.WIDE.U32 UR8, UR8, UR9, URZ ;  /* 0x00000009080872a5 */ /* 0x000fe2000f8e003f */
[----:B------:R-:W-:Y:S01]  /*f3a0*/  ULDC UR7, c[0x0][0x14] ;  /* 0x0000050000077ab9 */ /* 0x000fe20000000800 */
[----:B------:R-:W-:Y:S02]  /*f3b0*/  USHF.R.S32.HI UR20, URZ, 0x6, UR11 ;  /* 0x000000063f147899 */ /* 0x000fe4000801140b */
[----:B------:R-:W-:Y:S02]  /*f3c0*/  UIMAD.WIDE.U32 UR22, UR8, UR7, URZ ;  /* 0x00000007081672a5 */ /* 0x000fe4000f8e003f */
[----:B------:R-:W-:-:S02]  /*f3d0*/  UIMAD UR18, UR9, UR7, URZ ;  /* 0x00000007091272a4 */ /* 0x000fc4000f8e023f */
[----:B------:R-:W-:Y:S01]  /*f3e0*/  ULOP3.LUT UR26, UR13, 0x2, URZ, 0xfc, !UPT ;  /* 0x000000020d1a7892 */ /* 0x000fe2000f8efc3f */
[C---:B0-----:R-:W-:Y:S01]  /*f3f0*/  LOP3.LUT P2, RZ, R2.reuse, 0x7f, RZ, 0xc0, !PT ;  /* 0x0000007f02ff7812 */ /* 0x041fe2000784c0ff */
[----:B------:R-:W-:Y:S01]  /*f400*/  UIADD3 UR18, UR23, UR18, URZ ;  /* 0x0000001217127290 */ /* 0x000fe2000fffe03f */
[----:B------:R-:W-:Y:S01]  /*f410*/  LOP3.LUT P0, RZ, R2, 0x1f, RZ, 0xc0, !PT ;  /* 0x0000001f02ff7812 */ /* 0x000fe2000780c0ff */
[----:B------:R-:W-:Y:S01]  /*f420*/  UIADD3 UR27, UR20, 0x1, URZ ;  /* 0x00000001141b7890 */ /* 0x000fe2000fffe03f */
[----:B------:R-:W-:Y:S02]  /*f430*/  ULDC.64 UR24, c[0x0][0x198] ;  /* 0x0000660000187ab9 */ /* 0x000fe40000000a00 */
[----:B------:R-:W-:-:S13]  /*f440*/  PLOP3.LUT P0, PT, P0, P2, PT, 0x8a, 0x0 ;  /* 0x000000000000781c */ /* 0x000fda0000705172 */
.L_x_310:
[----:B------:R-:W-:-:S03]  /*f450*/  UMOV UR7, 0xffffffff ;  /* 0xffffffff00077882 */ /* 0x000fc60000000000 */
[----:B------:R-:W-:Y:S05]  /*f460*/  BRA.DIV UR7, `(.L_x_299) ;  /* 0x00000012077c7947 */ /* 0x000fea000b800000 */
[----:B------:R-:W-:-:S13]  /*f470*/  ELECT P1, URZ, PT ;  /* 0x00000000003f782f */ /* 0x000fda0003820000 */
.L_x_326:
[----:B------:R-:W0:Y:S01]  /*f480*/  LDC R2, c[0x0][0x28c] ;  /* 0x0000a300ff027b82 */ /* 0x000e220000000800 */
[----:B------:R-:W-:Y:S01]  /*f490*/  BSSY B1, `(.L_x_300) ;  /* 0x0000038000017945 */ /* 0x000fe20003800000 */
[----:B0-----:R-:W-:-:S13]  /*f4a0*/  ISETP.LT.OR P1, PT, R2, 0x1, !P1 ;  /* 0x000000010200780c */ /* 0x001fda0004f21670 */
[----:B------:R-:W-:Y:S05]  /*f4b0*/  @P1 BRA `(.L_x_301) ;  /* 0x0000000000d41947 */ /* 0x000fea0003800000 */
[----:B------:R-:W-:Y:S02]  /*f4c0*/  IMAD.SHL.U32 R6, R6, 0x80, RZ ;  /* 0x0000008006067824 */ /* 0x000fe400078e00ff */
[----:B------:R-:W-:Y:S02]  /*f4d0*/  IMAD.SHL.U32 R7, R5, 0x100, RZ ;  /* 0x0000010005077824 */ /* 0x000fe400078e00ff */
[----:B------:R-:W-:Y:S02]  /*f4e0*/  IMAD.MOV.U32 R12, RZ, RZ, RZ ;  /* 0x000000ffff0c7224 */ /* 0x000fe400078e00ff */
[----:B------:R-:W-:Y:S02]  /*f4f0*/  IMAD.U32 R14, RZ, RZ, UR27 ;  /* 0x0000001bff0e7e24 */ /* 0x000fe4000f8e00ff */
[----:B------:R-:W-:Y:S02]  /*f500*/  IMAD.MOV.U32 R2, RZ, RZ, R0 ;  /* 0x000000ffff027224 */ /* 0x000fe400078e0000 */
[----:B------:R-:W-:-:S07]  /*f510*/  IMAD.MOV.U32 R3, RZ, RZ, R8 ;  /* 0x000000ffff037224 */ /* 0x000fce00078e0008 */
.L_x_305:
[----:B------:R-:W0:Y:S01]  /*f520*/  S2R R5, SR_CgaCtaId ;  /* 0x0000000000057919 */ /* 0x000e220000008800 */
[----:B------:R-:W-:-:S04]  /*f530*/  MOV R4, 0x400 ;  /* 0x0000040000047802 */ /* 0x000fc80000000f00 */
[----:B0-----:R-:W-:Y:S02]  /*f540*/  LEA R10, R5, R4, 0x18 ;  /* 0x00000004050a7211 */ /* 0x001fe400078ec0ff */
[----:B------:R-:W-:Y:S01]  /*f550*/  SHF.L.U32 R4, R2, 0x1f, RZ ;  /* 0x0000001f02047819 */ /* 0x000fe200000006ff */
[----:B------:R-:W0:Y:S02]  /*f560*/  @!P2 LDC R5, c[0x0][0x500] ;  /* 0x00014000ff05ab82 */ /* 0x000e240000000800 */
[----:B------:R-:W-:-:S04]  /*f570*/  IMAD R13, R3, 0x8, R10 ;  /* 0x00000008030d7824 */ /* 0x000fc800078e020a */
[----:B------:R-:W1:Y:S02]  /*f580*/  SYNCS.PHASECHK.TRANS64.TRYWAIT P1, [R13+URZ+0x48], R4 ;  /* 0x000048040d0075a7 */ /* 0x000e64000802017f */
[----:B-1----:R-:W-:Y:S05]  /*f590*/  @!P1 BRA `(.L_x_302) ;  /* 0x0000001000509947 */ /* 0x002fea0003800000 */
.L_x_327:
[----:B------:R-:W-:Y:S01]  /*f5a0*/  UPRMT UR7, UR26, 0x9910, URZ ;  /* 0x000099101a077896 */ /* 0x000fe2000800003f */
[----:B0-----:R0:W-:Y:S03]  /*f5b0*/  @!P2 SYNCS.ARRIVE.TRANS64 RZ, [R13+URZ], R5 ;  /* 0x000000050dffa9a7 */ /* 0x0011e6000800003f */
[----:B------:R-:W-:-:S06]  /*f5c0*/  UISETP.NE.AND UP0, UPT, UR7, 0x2, UPT ;  /* 0x000000020700788c */ /* 0x000fcc000bf05270 */
[----:B------:R-:W-:-:S13]  /*f5d0*/  PLOP3.LUT P1, PT, PT, PT, UP0, 0x80, 0x0 ;  /* 0x000000000000781c */ /* 0x000fda0003f2f008 */
[----:B0-----:R-:W-:Y:S05]  /*f5e0*/  @P1 BRA `(.L_x_303) ;  /* 0x0000000000041947 */ /* 0x001fea0003800000 */
[----:B------:R-:W-:Y:S01]  /*f5f0*/  BPT.TRAP 0x1 ;  /* 0x000000040000795c */ /* 0x000fe20000300000 */
.L_x_303:
[----:B------:R-:W-:Y:S05]  /*f600*/  @P0 BRA `(.L_x_304) ;  /* 0x0000000000040947 */ /* 0x000fea0003800000 */
[----:B------:R-:W-:Y:S01]  /*f610*/  BPT.TRAP 0x1 ;  /* 0x000000040000795c */ /* 0x000fe20000300000 */
.L_x_304:
[--C-:B-1----:R-:W-:Y:S01]  /*f620*/  IMAD R4, R3, 0x4000, R10.reuse ;  /* 0x0000400003047824 */ /* 0x102fe200078e020a */
[----:B------:R-:W-:Y:S01]  /*f630*/  R2UR UR9, R13 ;  /* 0x000000000d0972ca */ /* 0x000fe200000e0000 */
[----:B------:R-:W-:Y:S01]  /*f640*/  IMAD R10, R3, 0x2000, R10 ;  /* 0x00002000030a7824 */ /* 0x000fe200078e020a */
[----:B------:R-:W-:Y:S01]  /*f650*/  UIADD3 UR14, UP0, UR24, 0xf0, URZ ;  /* 0x000000f0180e7890 */ /* 0x000fe2000ff1e03f */
[----:B------:R-:W-:Y:S01]  /*f660*/  VIADD R14, R14, 0xffffffff ;  /* 0xffffffff0e0e7836 */ /* 0x000fe20000000000 */
[----:B------:R-:W-:Y:S01]  /*f670*/  R2UR UR7, R4 ;  /* 0x00000000040772ca */ /* 0x000fe200000e0000 */
[----:B------:R-:W-:Y:S01]  /*f680*/  UIADD3 UR28, UP1, UR24, 0x1f0, URZ ;  /* 0x000001f0181c7890 */ /* 0x000fe2000ff3e03f */
[----:B------:R-:W-:Y:S01]  /*f690*/  R2UR UR8, R10 ;  /* 0x000000000a0872ca */ /* 0x000fe200000e0000 */
[----:B------:R-:W-:Y:S01]  /*f6a0*/  UIADD3.X UR15, URZ, UR25, URZ, UP0, !UPT ;  /* 0x000000193f0f7290 */ /* 0x000fe200087fe43f */
[----:B------:R-:W-:Y:S01]  /*f6b0*/  R2UR UR11, R7 ;  /* 0x00000000070b72ca */ /* 0x000fe200000e0000 */
[----:B------:R-:W-:Y:S01]  /*f6c0*/  VIADD R3, R3, 0x1 ;  /* 0x0000000103037836 */ /* 0x000fe20000000000 */
[----:B------:R-:W-:Y:S01]  /*f6d0*/  R2UR UR10, R12 ;  /* 0x000000000c0a72ca */ /* 0x000fe200000e0000 */
[----:B------:R-:W-:Y:S01]  /*f6e0*/  UIADD3.X UR29, URZ, UR25, URZ, UP1, !UPT ;  /* 0x000000193f1d7290 */ /* 0x000fe20008ffe43f */
[----:B------:R-:W-:Y:S01]  /*f6f0*/  R2UR UR12, R11 ;  /* 0x000000000b0c72ca */ /* 0x000fe200000e0000 */
[----:B------:R-:W-:Y:S01]  /*f700*/  UMOV UR16, 0x0 ;  /* 0x0000000000107882 */ /* 0x000fe20000000000 */
[----:B------:R-:W-:Y:S01]  /*f710*/  R2UR UR21, R6 ;  /* 0x00000000061572ca */ /* 0x000fe200000e0000 */
[----:B------:R-:W-:Y:S01]  /*f720*/  UMOV UR17, 0x10000000 ;  /* 0x1000000000117882 */ /* 0x000fe20000000000 */
[----:B------:R-:W-:Y:S01]  /*f730*/  ISETP.GT.AND P3, PT, R14, 0x1, PT ;  /* 0x000000010e00780c */ /* 0x000fe20003f64270 */
[----:B------:R-:W-:Y:S01]  /*f740*/  UIADD3 UR7, UR7, 0x180, URZ ;  /* 0x0000018007077890 */ /* 0x000fe2000fffe03f */
[----:B------:R-:W-:Y:S01]  /*f750*/  ISETP.NE.AND P1, PT, R3, 0x9, PT ;  /* 0x000000090300780c */ /* 0x000fe20003f25270 */
[----:B------:R-:W-:Y:S01]  /*f760*/  UIADD3 UR19, UR8, 0x24180, URZ ;  /* 0x0002418008137890 */ /* 0x000fe2000fffe03f */
[----:B------:R-:W-:-:S02]  /*f770*/  VIADD R12, R12, 0x40 ;  /* 0x000000400c0c7836 */ /* 0x000fc40000000000 */
[----:B------:R-:W-:Y:S02]  /*f780*/  SEL R5, RZ, 0x1, P1 ;  /* 0x00000001ff057807 */ /* 0x000fe40000800000 */
[----:B------:R-:W-:Y:S01]  /*f790*/  UMOV UR8, UR7 ;  /* 0x0000000700087c82 */ /* 0x000fe20008000000 */
[----:B------:R-:W-:Y:S01]  /*f7a0*/  SEL R3, R3, RZ, P1 ;  /* 0x000000ff03037207 */ /* 0x000fe20000800000 */
[----:B------:R0:W-:Y:S01]  /*f7b0*/  UTMALDG.3D [UR8], [UR14], desc[UR16] ;  /* 0x000010080e0075b4 */ /* 0x0001e20008011000 */
[----:B------:R-:W-:Y:S01]  /*f7c0*/  LOP3.LUT R2, R2, R5, RZ, 0x3c, !PT ;  /* 0x0000000502027212 */ /* 0x000fe200078e3cff */
[----:B0-----:R-:W-:Y:S01]  /*f7d0*/  UMOV UR8, UR19 ;  /* 0x0000001300087c82 */ /* 0x001fe20008000000 */
[----:B------:R-:W-:Y:S02]  /*f7e0*/  UMOV UR11, UR21 ;  /* 0x00000015000b7c82 */ /* 0x000fe40008000000 */
[----:B------:R0:W-:Y:S02]  /*f7f0*/  UTMALDG.3D [UR8], [UR28], desc[UR16] ;  /* 0x000010081c0075b4 */ /* 0x0001e40008011000 */
[----:B0-----:R-:W-:Y:S05]  /*f800*/  @P3 BRA `(.L_x_305) ;  /* 0xfffffffc00443947 */ /* 0x001fea000383ffff */
.L_x_301:
[----:B------:R-:W-:Y:S05]  /*f810*/  BSYNC B1 ;  /* 0x0000000000017941 */ /* 0x000fea0003800000 */
.L_x_300:
[----:B------:R-:W2:Y:S01]  /*f820*/  LDL.LU R15, [R1+0x78] ;  /* 0x00007800010f7983 */ /* 0x000ea20000300800 */
[----:B------:R-:W-:Y:S01]  /*f830*/  LOP3.LUT P5, RZ, R9, 0xff, RZ, 0xc0, !PT ;  /* 0x000000ff09ff7812 */ /* 0x000fe200078ac0ff */
[----:B------:R-:W-:Y:S01]  /*f840*/  VIADD R8, R8, UR20 ;  /* 0x0000001408087c36 */ /* 0x000fe20008000000 */
[----:B------:R-:W-:Y:S01]  /*f850*/  ULDC.64 UR8, c[0x0][0x650] ;  /* 0x0001940000087ab9 */ /* 0x000fe20000000a00 */
[----:B------:R-:W3:Y:S01]  /*f860*/  LDL.LU R13, [R1+0x7c] ;  /* 0x00007c00010d7983 */ /* 0x000ee20000300800 */
[----:B------:R-:W-:Y:S01]  /*f870*/  IMAD.U32 R5, RZ, RZ, UR20 ;  /* 0x00000014ff057e24 */ /* 0x000fe2000f8e00ff */
[----:B------:R-:W-:Y:S01]  /*f880*/  UISETP.GE.U32.AND UP0, UPT, UR20, 0x9, UPT ;  /* 0x000000091400788c */ /* 0x000fe2000bf06070 */
[----:B------:R-:W-:Y:S01]  /*f890*/  ISETP.GT.U32.AND P1, PT, R8, 0x8, PT ;  /* 0x000000080800780c */ /* 0x000fe20003f24070 */
[----:B------:R-:W-:Y:S01]  /*f8a0*/  BSSY B1, `(.L_x_306) ;  /* 0x000006c000017945 */ /* 0x000fe20003800000 */
[----:B------:R-:W-:Y:S01]  /*f8b0*/  IMAD.MOV.U32 R6, RZ, RZ, -0x1 ;  /* 0xffffffffff067424 */ /* 0x000fe200078e00ff */
[----:B------:R-:W-:Y:S01]  /*f8c0*/  PRMT R9, RZ, 0x7610, R9 ;  /* 0x00007610ff097816 */ /* 0x000fe20000000009 */
[----:B------:R-:W-:Y:S01]  /*f8d0*/  IMAD.MOV.U32 R11, RZ, RZ, -0x1 ;  /* 0xffffffffff0b7424 */ /* 0x000fe200078e00ff */
[----:B------:R-:W-:-:S02]  /*f8e0*/  ISETP.LT.U32.AND P1, PT, R5, 0x9, P1 ;  /* 0x000000090500780c */ /* 0x000fc40000f21070 */
[----:B------:R-:W0:Y:S01]  /*f8f0*/  @P5 S2R R3, SR_CgaCtaId ;  /* 0x0000000000035919 */ /* 0x000e220000008800 */
[----:B------:R-:W-:Y:S02]  /*f900*/  @P5 MOV R2, 0x400 ;  /* 0x0000040000025802 */ /* 0x000fe40000000f00 */
[----:B------:R-:W-:Y:S02]  /*f910*/  PLOP3.LUT P3, PT, PT, PT, UP0, 0x80, 0x0 ;  /* 0x000000000000781c */ /* 0x000fe40003f6f008 */
[----:B0-----:R-:W-:Y:S01]  /*f920*/  @P5 LEA R4, R3, R2, 0x18 ;  /* 0x0000000203045211 */ /* 0x001fe200078ec0ff */
[----:B------:R-:W-:-:S03]  /*f930*/  IMAD.WIDE.U32 R2, R8, 0x38e38e39, RZ ;  /* 0x38e38e3908027825 */ /* 0x000fc600078e00ff */
[----:B------:R0:W-:Y:S02]  /*f940*/  @P5 SYNCS.ARRIVE.TRANS64.A1T0 RZ, [R4+URZ+0xa8], RZ ;  /* 0x0000a8ff04ff59a7 */ /* 0x0001e4000810003f */
[----:B------:R-:W-:Y:S02]  /*f950*/  SHF.R.U32.HI R5, RZ, 0x1, R3 ;  /* 0x00000001ff057819 */ /* 0x000fe40000011603 */
[----:B------:R-:W-:Y:S02]  /*f960*/  SEL R3, RZ, 0x1, !P1 ;  /* 0x00000001ff037807 */ /* 0x000fe40004800000 */
[----:B------:R-:W-:Y:S01]  /*f970*/  PRMT R2, RZ, 0x7610, R2 ;  /* 0x00007610ff027816 */ /* 0x000fe20000000002 */
[----:B------:R-:W-:Y:S01]  /*f980*/  IMAD R8, R5, -0x9, R8 ;  /* 0xfffffff705087824 */ /* 0x000fe200078e0208 */
[----:B------:R-:W-:-:S04]  /*f990*/  LOP3.LUT R0, R0, R3, RZ, 0x3c, !PT ;  /* 0x0000000300007212 */ /* 0x000fc800078e3cff */
[----:B------:R-:W-:Y:S01]  /*f9a0*/  @P3 LOP3.LUT R0, R0, 0x1, R5, 0x78, !PT ;  /* 0x0000000100003812 */ /* 0x000fe200078e7805 */
[----:B------:R-:W-:Y:S01]  /*f9b0*/  IMAD.MOV.U32 R5, RZ, RZ, -0x1 ;  /* 0xffffffffff057424 */ /* 0x000fe200078e00ff */
[----:B---3--:R-:W-:-:S04]  /*f9c0*/  IADD3 R13, P5, R13, UR22, RZ ;  /* 0x000000160d0d7c10 */ /* 0x008fc8000ffbe0ff */
[----:B--2---:R-:W-:Y:S01]  /*f9d0*/  IADD3.X R15, R15, UR18, RZ, P5, !PT ;  /* 0x000000120f0f7c10 */ /* 0x004fe2000affe4ff */
[----:B------:R0:W-:Y:S01]  /*f9e0*/  STL [R1+0x7c], R13 ;  /* 0x00007c0d01007387 */ /* 0x0001e20000100800 */
[----:B------:R-:W-:-:S03]  /*f9f0*/  ISETP.GE.U32.AND P1, PT, R13, UR8, PT ;  /* 0x000000080d007c0c */ /* 0x000fc6000bf26070 */
[----:B------:R0:W-:Y:S01]  /*fa00*/  STL [R1+0x78], R15 ;  /* 0x0000780f01007387 */ /* 0x0001e20000100800 */
[----:B------:R-:W-:-:S13]  /*fa10*/  ISETP.GE.U32.AND.EX P1, PT, R15, UR9, PT, P1 ;  /* 0x000000090f007c0c */ /* 0x000fda000bf26110 */
[----:B0-----:R-:W-:Y:S05]  /*fa20*/  @P1 BRA `(.L_x_307) ;  /* 0x00000004004c1947 */ /* 0x001fea0003800000 */
[----:B------:R-:W-:Y:S01]  /*fa30*/  ULDC.64 UR8, c[0x0][0x628] ;  /* 0x00018a0000087ab9 */ /* 0x000fe20000000a00 */
[----:B------:R-:W0:Y:S01]  /*fa40*/  S2R R12, SR_CTAID.X ;  /* 0x00000000000c7919 */ /* 0x000e220000002500 */
[----:B------:R-:W-:Y:S01]  /*fa50*/  ISETP.NE.U32.AND P1, PT, RZ, UR8, PT ;  /* 0x00000008ff007c0c */ /* 0x000fe2000bf25070 */
[----:B------:R-:W-:Y:S01]  /*fa60*/  ULDC UR10, c[0x0][0x630] ;  /* 0x00018c00000a7ab9 */ /* 0x000fe20000000800 */
[----:B------:R-:W-:Y:S01]  /*fa70*/  IMAD.MOV.U32 R2, RZ, RZ, R13 ;  /* 0x000000ffff027224 */ /* 0x000fe200078e000d */
[----:B------:R-:W1:Y:S01]  /*fa80*/  S2R R10, SR_CTAID.Y ;  /* 0x00000000000a7919 */ /* 0x000e620000002600 */
[----:B------:R-:W-:Y:S01]  /*fa90*/  ISETP.NE.AND.EX P1, PT, RZ, UR9, PT, P1 ;  /* 0x00000009ff007c0c */ /* 0x000fe2000bf25310 */
[----:B------:R-:W-:-:S12]  /*faa0*/  IMAD.MOV.U32 R3, RZ, RZ, R15 ;  /* 0x000000ffff037224 */ /* 0x000fd800078e000f */
[----:B------:R-:W-:Y:S05]  /*fab0*/  @!P1 BRA `(.L_x_308) ;  /* 0x0000000000289947 */ /* 0x000fea0003800000 */
[----:B------:R-:W-:Y:S02]  /*fac0*/  ULDC UR7, c[0x0][0x634] ;  /* 0x00018d0000077ab9 */ /* 0x000fe40000000800 */
[----:B------:R-:W-:-:S05]  /*fad0*/  IADD3 R7, P1, R13, UR7, RZ ;  /* 0x000000070d077c10 */ /* 0x000fca000ff3e0ff */
[----:B------:R-:W-:-:S04]  /*fae0*/  IMAD.X R11, RZ, RZ, R15, P1 ;  /* 0x000000ffff0b7224 */ /* 0x000fc800008e060f */
[----:B------:R-:W-:-:S04]  /*faf0*/  IMAD.WIDE.U32 R4, R11, UR8, RZ ;  /* 0x000000080b047c25 */ /* 0x000fc8000f8e00ff */
[----:B------:R-:W-:-:S04]  /*fb00*/  IMAD.WIDE.U32 R4, P1, R7, UR9, R4 ;  /* 0x0000000907047c25 */ /* 0x000fc8000f820004 */
[----:B------:R-:W-:-:S04]  /*fb10*/  IMAD.WIDE.U32 R6, R7, UR8, RZ ;  /* 0x0000000807067c25 */ /* 0x000fc8000f8e00ff */
[----:B------:R-:W-:Y:S01]  /*fb20*/  IMAD.X R3, RZ, RZ, RZ, P1 ;  /* 0x000000ffff037224 */ /* 0x000fe200008e06ff */
[----:B------:R-:W-:Y:S01]  /*fb30*/  IADD3 RZ, P1, R7, R4, RZ ;  /* 0x0000000407ff7210 */ /* 0x000fe20007f3e0ff */
[----:B------:R-:W-:-:S04]  /*fb40*/  IMAD.MOV.U32 R2, RZ, RZ, R5 ;  /* 0x000000ffff027224 */ /* 0x000fc800078e0005 */
[----:B------:R-:W-:-:S08]  /*fb50*/  IMAD.WIDE.U32.X R2, R11, UR9, R2, P1 ;  /* 0x000000090b027c25 */ /* 0x000fd000088e0402 */
.L_x_308:
[--C-:B------:R-:W-:Y:S01]  /*fb60*/  SHF.R.U64 R11, R2, UR10, R3.reuse ;  /* 0x0000000a020b7c19 */ /* 0x100fe20008001203 */
[----:B------:R-:W-:Y:S01]  /*fb70*/  ULDC.64 UR8, c[0x0][0x620] ;  /* 0x0001880000087ab9 */ /* 0x000fe20000000a00 */
[----:B------:R-:W-:Y:S01]  /*fb80*/  SHF.R.U32.HI R2, RZ, UR10, R3 ;  /* 0x0000000aff027c19 */ /* 0x000fe20008011603 */
[----:B------:R-:W-:Y:S01]  /*fb90*/  IMAD.MOV.U32 R3, RZ, RZ, R15 ;  /* 0x000000ffff037224 */ /* 0x000fe200078e000f */
[----:B------:R-:W-:Y:S01]  /*fba0*/  IADD3 R5, P1, RZ, -R11, RZ ;  /* 0x8000000bff057210 */ /* 0x000fe20007f3e0ff */
[----:B------:R-:W-:Y:S01]  /*fbb0*/  ULDC UR7, c[0x0][0x150] ;  /* 0x0000540000077ab9 */ /* 0x000fe20000000800 */
[----:B0-----:R-:W-:Y:S01]  /*fbc0*/  I2FP.F32.U32 R6, R12 ;  /* 0x0000000c00067245 */ /* 0x001fe20000201000 */
[----:B------:R-:W0:Y:S01]  /*fbd0*/  LDC R7, c[0x0][0x144] ;  /* 0x00005100ff077b82 */ /* 0x000e220000000800 */
[----:B------:R-:W-:Y:S01]  /*fbe0*/  ULDC.64 UR10, c[0x0][0x640] ;  /* 0x00019000000a7ab9 */ /* 0x000fe20000000a00 */
[----:B------:R-:W-:Y:S01]  /*fbf0*/  IMAD.X R2, RZ, RZ, ~R2, P1 ;  /* 0x000000ffff027224 */ /* 0x000fe200008e0e02 */
[----:B------:R-:W-:Y:S01]  /*fc00*/  ISETP.NE.U32.AND P1, PT, RZ, UR10, PT ;  /* 0x0000000aff007c0c */ /* 0x000fe2000bf25070 */
[----:B------:R-:W-:Y:S01]  /*fc10*/  FMUL R6, R6, UR7 ;  /* 0x0000000706067c20 */ /* 0x000fe20008400000 */
[----:B------:R-:W-:Y:S01]  /*fc20*/  ULDC UR7, c[0x0][0x618] ;  /* 0x0001860000077ab9 */ /* 0x000fe20000000800 */
[----:B------:R-:W-:Y:S01]  /*fc30*/  IMAD R4, R2, UR8, RZ ;  /* 0x0000000802047c24 */ /* 0x000fe2000f8e02ff */
[----:B------:R-:W-:Y:S01]  /*fc40*/  ISETP.NE.AND.EX P1, PT, RZ, UR11, PT, P1 ;  /* 0x0000000bff007c0c */ /* 0x000fe2000bf25310 */
[----:B------:R-:W-:Y:S01]  /*fc50*/  IMAD.MOV.U32 R2, RZ, RZ, R13 ;  /* 0x000000ffff027224 */ /* 0x000fe200078e000d */
[----:B------:R-:W2:Y:S01]  /*fc60*/  LDC R15, c[0x0][0x148] ;  /* 0x00005200ff0f7b82 */ /* 0x000ea20000000800 */
[----:B------:R-:W3:Y:S02]  /*fc70*/  F2I.U32.TRUNC.NTZ R6, R6 ;  /* 0x0000000600067305 */ /* 0x000ee4000020f000 */
[----:B------:R-:W-:Y:S01]  /*fc80*/  IMAD.WIDE.U32 R2, R5, UR8, R2 ;  /* 0x0000000805027c25 */ /* 0x000fe2000f8e0002 */
[----:B------:R-:W-:-:S03]  /*fc90*/  ULDC UR8, c[0x0][0x154] ;  /* 0x0000550000087ab9 */ /* 0x000fc60000000800 */
[----:B------:R-:W-:Y:S01]  /*fca0*/  IMAD R5, R5, UR9, R4 ;  /* 0x0000000905057c24 */ /* 0x000fe2000f8e0204 */
[----:B------:R-:W-:-:S03]  /*fcb0*/  ULDC UR9, c[0x0][0x608] ;  /* 0x0001820000097ab9 */ /* 0x000fc60000000800 */
[----:B------:R-:W-:-:S05]  /*fcc0*/  IMAD.IADD R3, R3, 0x1, R5 ;  /* 0x0000000103037824 */ /* 0x000fca00078e0205 */
[----:B------:R-:W-:Y:S01]  /*fcd0*/  SHF.R.U64 R13, R2, UR7, R3 ;  /* 0x00000007020d7c19 */ /* 0x000fe20008001203 */
[----:B---3--:R-:W-:Y:S01]  /*fce0*/  IMAD.MOV R6, RZ, RZ, -R6 ;  /* 0x000000ffff067224 */ /* 0x008fe200078e0a06 */
[----:B-1----:R-:W-:-:S03]  /*fcf0*/  I2FP.F32.U32 R2, R10 ;  /* 0x0000000a00027245 */ /* 0x002fc60000201000 */
[----:B0-----:R-:W-:Y:S02]  /*fd00*/  IMAD R19, R7, R6, R12 ;  /* 0x0000000607137224 */ /* 0x001fe400078e020c */
[----:B------:R-:W-:Y:S01]  /*fd10*/  FMUL R4, R2, UR8 ;  /* 0x0000000802047c20 */ /* 0x000fe20008400000 */
[----:B------:R-:W-:Y:S01]  /*fd20*/  SHF.R.U32.HI R2, RZ, UR7, R3 ;  /* 0x00000007ff027c19 */ /* 0x000fe20008011603 */
[----:B------:R-:W-:Y:S02]  /*fd30*/  ULDC UR7, c[0x0][0x658] ;  /* 0x0001960000077ab9 */ /* 0x000fe40000000800 */
[----:B------:R0:W1:Y:S01]  /*fd40*/  F2I.U32.TRUNC.NTZ R18, R4 ;  /* 0x0000000400127305 */ /* 0x000062000020f000 */
[--C-:B------:R-:W-:Y:S02]  /*fd50*/  SHF.R.U64 R16, R13, UR9, R2.reuse ;  /* 0x000000090d107c19 */ /* 0x100fe40008001202 */
[----:B------:R-:W-:-:S04]  /*fd60*/  SHF.R.U32.HI R3, RZ, UR9, R2 ;  /* 0x00000009ff037c19 */ /* 0x000fc80008011602 */
[--C-:B------:R-:W-:Y:S02]  /*fd70*/  SHF.R.U64 R14, R16, UR7, R3.reuse ;  /* 0x00000007100e7c19 */ /* 0x100fe40008001203 */
[----:B------:R-:W-:-:S03]  /*fd80*/  SHF.R.U32.HI R3, RZ, UR7, R3 ;  /* 0x00000007ff037c19 */ /* 0x000fc60008011603 */
[----:B------:R-:W-:Y:S01]  /*fd90*/  IMAD.MOV.U32 R2, RZ, RZ, R14 ;  /* 0x000000ffff027224 */ /* 0x000fe200078e000e */
[----:B0-2---:R-:W-:Y:S06]  /*fda0*/  @!P1 BRA `(.L_x_309) ;  /* 0x0000000000289947 */ /* 0x005fec0003800000 */
        /* <DEDUP_REMOVED lines=10> */
.L_x_309:
[----:B------:R-:W-:Y:S01]  /*fe50*/  ULDC UR7, c[0x0][0x648] ;  /* 0x0001920000077ab9 */ /* 0x000fe20000000800 */
[----:B-1----:R-:W-:Y:S01]  /*fe60*/  IMAD.MOV R18, RZ, RZ, -R18 ;  /* 0x000000ffff127224 */ /* 0x002fe200078e0a12 */
[----:B------:R-:W-:Y:S01]  /*fe70*/  SHF.R.U64 R3, R2, UR7, R3 ;  /* 0x0000000702037c19 */ /* 0x000fe20008001203 */
[----:B------:R-:W-:Y:S01]  /*fe80*/  ULDC UR7, c[0x0][0x638] ;  /* 0x00018e0000077ab9 */ /* 0x000fe20000000800 */
[----:B------:R-:W-:Y:S01]  /*fe90*/  LOP3.LUT R2, R16, UR6, RZ, 0xc0, !PT ;  /* 0x0000000610027c12 */ /* 0x000fe2000f8ec0ff */
[----:B------:R-:W-:Y:S01]  /*fea0*/  @P4 IMAD R19, R15, R18, R10 ;  /* 0x000000120f134224 */ /* 0x000fe200078e020a */
[----:B------:R-:W-:Y:S01]  /*feb0*/  LOP3.LUT R13, R13, UR4, RZ, 0xc0, !PT ;  /* 0x000000040d0d7c12 */ /* 0x000fe2000f8ec0ff */
[----:B------:R-:W-:Y:S01]  /*fec0*/  IMAD.MOV R5, RZ, RZ, -R3 ;  /* 0x000000ffff057224 */ /* 0x000fe200078e0a03 */
[----:B------:R-:W-:Y:S01]  /*fed0*/  ULDC UR8, c[0x0][0x610] ;  /* 0x0001840000087ab9 */ /* 0x000fe20000000800 */
[----:B------:R-:W-:Y:S02]  /*fee0*/  IMAD R2, R3, UR5, R2 ;  /* 0x0000000503027c24 */ /* 0x000fe4000f8e0202 */
[----:B------:R-:W-:Y:S01]  /*fef0*/  IMAD R14, R5, UR7, R14 ;  /* 0x00000007050e7c24 */ /* 0x000fe2000f8e020e */
[----:B------:R-:W-:Y:S01]  /*ff00*/  ULDC UR7, c[0x0][0x600] ;  /* 0x0001800000077ab9 */ /* 0x000fe20000000800 */
[----:B------:R-:W-:-:S02]  /*ff10*/  IMAD R5, R2, UR8, R19 ;  /* 0x0000000802057c24 */ /* 0x000fc4000f8e0213 */
[----:B------:R-:W-:Y:S02]  /*ff20*/  IMAD R14, R14, UR7, R13 ;  /* 0x000000070e0e7c24 */ /* 0x000fe4000f8e020d */
[----:B------:R-:W-:-:S03]  /*ff30*/  IMAD.MOV.U32 R2, RZ, RZ, 0x1 ;  /* 0x00000001ff027424 */ /* 0x000fc600078e00ff */
[----:B------:R-:W-:Y:S02]  /*ff40*/  SEL R6, R14, R5, !P4 ;  /* 0x000000050e067207 */ /* 0x000fe40006000000 */
[----:B------:R-:W-:-:S07]  /*ff50*/  SEL R5, R5, R14, !P4 ;  /* 0x0000000e05057207 */ /* 0x000fce0006000000 */
.L_x_307:
[----:B------:R-:W-:Y:S05]  /*ff60*/  BSYNC B1 ;  /* 0x0000000000017941 */ /* 0x000fea0003800000 */
.L_x_306:
[----:B------:R-:W-:-:S13]  /*ff70*/  LOP3.LUT P1, RZ, R2, 0xff, RZ, 0xc0, !PT ;  /* 0x000000ff02ff7812 */ /* 0x000fda000782c0ff */
[----:B------:R-:W-:Y:S05]  /*ff80*/  @P1 BRA `(.L_x_310) ;  /* 0xfffffff400301947 */ /* 0x000fea000383ffff */
[----:B------:R-:W-:Y:S05]  /*ff90*/  BSYNC B0 ;  /* 0x0000000000007941 */ /* 0x000fea0003800000 */
.L_x_298:
[----:B------:R-:W-:-:S03]  /*ffa0*/  UMOV UR7, 0xffffffff ;  /* 0xffffffff00077882 */ /* 0x000fc60000000000 */
[----:B------:R-:W-:Y:S05]  /*ffb0*/  BRA.DIV UR7, `(.L_x_311) ;  /* 0x0000000607dc7947 */ /* 0x000fea000b800000 */
[----:B------:R-:W-:-:S13]  /*ffc0*/  ELECT P0, URZ, PT ;  /* 0x00000000003f782f */ /* 0x000fda0003800000 */
.L_x_330:
[----:B------:R-:W-:Y:S04]  /*ffd0*/  BSSY B0, `(.L_x_312) ;  /* 0x0000059000007945 */ /* 0x000fe80003800000 */
[----:B------:R-:W-:Y:S05]  /*ffe0*/  @!P0 BRA `(.L_x_313) ;  /* 0x00000004005c8947 */ /* 0x000fea0003800000 */
[----:B------:R-:W-:-:S04]  /*fff0*/  ULOP3.LUT UR7, UR13, 0x2, URZ, 0xfc, !UPT ;  /* 0x000000020d077892 */ /* 0x000fc8000f8efc3f */
[----:B------:R-:W-:-:S06]  /*10000*/  UISETP.NE.AND UP0, UPT, UR7, 0x3, UPT ;  /* 0x000000030700788c */ /* 0x000fcc000bf05270 */
[----:B------:R-:W-:-:S13]  /*10010*/  PLOP3.LUT P0, PT, PT, PT, UP0, 0x80, 0x0 ;  /* 0x000000000000781c */ /* 0x000fda0003f0f008 */
[----:B------:R-:W-:Y:S05]  /*10020*/  @!P0 BRA `(.L_x_314) ;  /* 0x0000000000048947 */ /* 0x000fea0003800000 */
[----:B------:R-:W-:Y:S01]  /*10030*/  BPT.TRAP 0x1 ;  /* 0x000000040000795c */ /* 0x000fe20000300000 */
.L_x_314:
[----:B------:R-:W0:Y:S01]  /*10040*/  S2R R3, SR_CgaCtaId ;  /* 0x0000000000037919 */ /* 0x000e220000008800 */
[----:B------:R-:W-:-:S04]  /*10050*/  MOV R2, 0x400 ;  /* 0x0000040000027802 */ /* 0x000fc80000000f00 */
[----:B0-----:R-:W-:Y:S02]  /*10060*/  LEA R3, R3, R2, 0x18 ;  /* 0x0000000203037211 */ /* 0x001fe400078ec0ff */
[----:B------:R-:W-:-:S03]  /*10070*/  SHF.L.U32 R2, R0, 0x1f, RZ ;  /* 0x0000001f00027819 */ /* 0x000fc600000006ff */
[----:B------:R-:W-:-:S04]  /*10080*/  VIADD R3, R3, 0x48 ;  /* 0x0000004803037836 */ /* 0x000fc80000000000 */
[C---:B------:R-:W-:Y:S02]  /*10090*/  IMAD R7, R8.reuse, 0x8, R3 ;  /* 0x0000000808077824 */ /* 0x040fe400078e0203 */
[----:B------:R-:W-:Y:S02]  /*100a0*/  VIADD R8, R8, 0x1 ;  /* 0x0000000108087836 */ /* 0x000fe40000000000 */
[----:B------:R-:W0:Y:S03]  /*100b0*/  SYNCS.PHASECHK.TRANS64.TRYWAIT P0, [R7+URZ], R2 ;  /* 0x00000002070075a7 */ /* 0x000e26000800017f */
[----:B------:R-:W-:-:S04]  /*100c0*/  ISETP.NE.AND P1, PT, R8, 0x9, PT ;  /* 0x000000090800780c */ /* 0x000fc80003f25270 */
[----:B------:R-:W-:Y:S02]  /*100d0*/  SEL R5, RZ, 0x1, P1 ;  /* 0x00000001ff057807 */ /* 0x000fe40000800000 */
[----:B------:R-:W-:Y:S02]  /*100e0*/  SEL R8, R8, RZ, P1 ;  /* 0x000000ff08087207 */ /* 0x000fe40000800000 */
[----:B------:R-:W-:-:S03]  /*100f0*/  LOP3.LUT R5, R0, R5, RZ, 0x3c, !PT ;  /* 0x0000000500057212 */ /* 0x000fc600078e3cff */
[----:B------:R-:W-:Y:S01]  /*10100*/  IMAD R9, R8, 0x8, R3 ;  /* 0x0000000808097824 */ /* 0x000fe200078e0203 */
[----:B------:R-:W-:Y:S01]  /*10110*/  SHF.L.U32 R4, R5, 0x1f, RZ ;  /* 0x0000001f05047819 */ /* 0x000fe200000006ff */
[----:B0-----:R-:W-:Y:S06]  /*10120*/  @!P0 BRA `(.L_x_315) ;  /* 0x0000000400a48947 */ /* 0x001fec0003800000 */
.L_x_331:
[----:B------:R-:W1:Y:S01]  /*10130*/  SYNCS.PHASECHK.TRANS64.TRYWAIT P0, [R9+URZ], R4 ;  /* 0x00000004090075a7 */ /* 0x000e62000800017f */
[----:B------:R-:W-:-:S05]  /*10140*/  VIADD R0, R8, 0x1 ;  /* 0x0000000108007836 */ /* 0x000fca0000000000 */
[----:B------:R-:W-:-:S04]  /*10150*/  ISETP.NE.AND P1, PT, R0, 0x9, PT ;  /* 0x000000090000780c */ /* 0x000fc80003f25270 */
[----:B0-----:R-:W-:Y:S02]  /*10160*/  SEL R2, RZ, 0x1, P1 ;  /* 0x00000001ff027807 */ /* 0x001fe40000800000 */
[----:B------:R-:W-:Y:S02]  /*10170*/  SEL R0, R0, RZ, P1 ;  /* 0x000000ff00007207 */ /* 0x000fe40000800000 */
[----:B------:R-:W-:-:S03]  /*10180*/  LOP3.LUT R7, R5, R2, RZ, 0x3c, !PT ;  /* 0x0000000205077212 */ /* 0x000fc600078e3cff */
[----:B------:R-:W-:Y:S01]  /*10190*/  IMAD R6, R0, 0x8, R3 ;  /* 0x0000000800067824 */ /* 0x000fe200078e0203 */
[----:B------:R-:W-:Y:S01]  /*101a0*/  SHF.L.U32 R5, R7, 0x1f, RZ ;  /* 0x0000001f07057819 */ /* 0x000fe200000006ff */
[----:B-1----:R-:W-:Y:S06]  /*101b0*/  @!P0 BRA `(.L_x_316) ;  /* 0x0000000400948947 */ /* 0x002fec0003800000 */
.L_x_332:
[----:B------:R-:W1:Y:S01]  /*101c0*/  SYNCS.PHASECHK.TRANS64.TRYWAIT P0, [R6+URZ], R5 ;  /* 0x00000005060075a7 */ /* 0x000e62000800017f */
[----:B------:R-:W-:-:S05]  /*101d0*/  VIADD R0, R0, 0x1 ;  /* 0x0000000100007836 */ /* 0x000fca0000000000 */
[----:B------:R-:W-:-:S04]  /*101e0*/  ISETP.NE.AND P1, PT, R0, 0x9, PT ;  /* 0x000000090000780c */ /* 0x000fc80003f25270 */
[----:B------:R-:W-:Y:S02]  /*101f0*/  SEL R2, RZ, 0x1, P1 ;  /* 0x00000001ff027807 */ /* 0x000fe40000800000 */
[----:B------:R-:W-:Y:S02]  /*10200*/  SEL R0, R0, RZ, P1 ;  /* 0x000000ff00007207 */ /* 0x000fe40000800000 */
[----:B------:R-:W-:-:S03]  /*10210*/  LOP3.LUT R7, R7, R2, RZ, 0x3c, !PT ;  /* 0x0000000207077212 */ /* 0x000fc600078e3cff */
[----:B0-----:R-:W-:Y:S01]  /*10220*/  IMAD R9, R0, 0x8, R3 ;  /* 0x0000000800097824 */ /* 0x001fe200078e0203 */
[----:B------:R-:W-:Y:S01]  /*10230*/  SHF.L.U32 R4, R7, 0x1f, RZ ;  /* 0x0000001f07047819 */ /* 0x000fe200000006ff */
[----:B-1----:R-:W-:Y:S06]  /*10240*/  @!P0 BRA `(.L_x_317) ;  /* 0x0000000400848947 */ /* 0x002fec0003800000 */
.L_x_333:
        /* <DEDUP_REMOVED lines=9> */
.L_x_334:
        /* <DEDUP_REMOVED lines=9> */
.L_x_335:
        /* <DEDUP_REMOVED lines=9> */
.L_x_336:
        /* <DEDUP_REMOVED lines=9> */
.L_x_337:
[----:B------:R-:W1:Y:S01]  /*10490*/  SYNCS.PHASECHK.TRANS64.TRYWAIT P0, [R9+URZ], R4 ;  /* 0x00000004090075a7 */ /* 0x000e62000800017f */
[----:B------:R-:W-:-:S05]  /*104a0*/  VIADD R0, R0, 0x1 ;  /* 0x0000000100007836 */ /* 0x000fca0000000000 */
[----:B------:R-:W-:-:S04]  /*104b0*/  ISETP.NE.AND P1, PT, R0, 0x9, PT ;  /* 0x000000090000780c */ /* 0x000fc80003f25270 */
[----:B------:R-:W-:Y:S02]  /*104c0*/  SEL R2, RZ, 0x1, P1 ;  /* 0x00000001ff027807 */ /* 0x000fe40000800000 */
[----:B------:R-:W-:Y:S02]  /*104d0*/  SEL R0, R0, RZ, P1 ;  /* 0x000000ff00007207 */ /* 0x000fe40000800000 */
[----:B------:R-:W-:Y:S01]  /*104e0*/  LOP3.LUT R2, R7, R2, RZ, 0x3c, !PT ;  /* 0x0000000207027212 */ /* 0x000fe200078e3cff */
[----:B-1----:R-:W-:Y:S06]  /*104f0*/  @!P0 BRA `(.L_x_322) ;  /* 0x00000004003c8947 */ /* 0x002fec0003800000 */
.L_x_338:
[----:B------:R-:W-:Y:S01]  /*10500*/  IMAD R3, R0, 0x8, R3 ;  /* 0x0000000800037824 */ /* 0x000fe200078e0203 */
[----:B------:R-:W-:-:S07]  /*10510*/  SHF.L.U32 R0, R2, 0x1f, RZ ;  /* 0x0000001f02007819 */ /* 0x000fce00000006ff */
.L_x_323:
[----:B--2---:R2:W3:Y:S02]  /*10520*/  SYNCS.PHASECHK.TRANS64.TRYWAIT P0, [R3+URZ], R0 ;  /* 0x00000000030075a7 */ /* 0x0044e4000800017f */
[----:B---3--:R-:W-:Y:S05]  /*10530*/  @!P0 NANOSLEEP.SYNCS 0x989680 ;  /* 0x009896800000895d */ /* 0x008fea0003900000 */
[----:B------:R-:W3:Y:S02]  /*10540*/  @!P0 SYNCS.PHASECHK.TRANS64 P0, [R3+URZ], R0 ;  /* 0x00000000030085a7 */ /* 0x000ee4000800007f */
[----:B---3--:R-:W-:Y:S05]  /*10550*/  @!P0 BRA `(.L_x_323) ;  /* 0xfffffffc00f08947 */ /* 0x008fea000383ffff */
.L_x_313:
[----:B------:R-:W-:Y:S05]  /*10560*/  BSYNC B0 ;  /* 0x0000000000007941 */ /* 0x000fea0003800000 */
.L_x_312:
[----:B------:R-:W-:Y:S05]  /*10570*/  EXIT ;  /* 0x000000000000794d */ /* 0x000fea0003800000 */
.L_x_18:
[----:B-1----:R-:W-:-:S04]  /*10580*/  IMAD.U32 R3, RZ, RZ, UR6 ;  /* 0x00000006ff037e24 */ /* 0x002fc8000f8e00ff */
[----:B------:R1:W2:Y:S03]  /*10590*/  SYNCS.PHASECHK.TRANS64.TRYWAIT P0, [R3+URZ], R0 ;  /* 0x00000000030075a7 */ /* 0x0002a6000800017f */
[----:B--2---:R-:W-:Y:S05]  /*105a0*/  @!P0 NANOSLEEP.SYNCS 0x989680 ;  /* 0x009896800000895d */ /* 0x004fea0003900000 */
[----:B------:R-:W2:Y:S02]  /*105b0*/  @!P0 SYNCS.PHASECHK.TRANS64 P0, [R3+URZ], R0 ;  /* 0x00000000030085a7 */ /* 0x000ea4000800007f */
[----:B--2---:R-:W-:Y:S05]  /*105c0*/  @!P0 BRA `(.L_x_18) ;  /* 0xfffffffc00ec8947 */ /* 0x004fea000383ffff */
[----:B------:R-:W-:Y:S05]  /*105d0*/  BRA `(.L_x_17) ;  /* 0xffffff1400947947 */ /* 0x000fea000383ffff */
.L_x_24:
[----:B-----5:R1:W-:Y:S02]  /*105e0*/  STL [R1+0x88], R0 ;  /* 0x0000880001007387 */ /* 0x0203e40000100800 */
[----:B-1----:R-:W-:-:S04]  /*105f0*/  IMAD.U32 R0, RZ, RZ, UR16 ;  /* 0x00000010ff007e24 */ /* 0x002fc8000f8e00ff */
[----:B------:R1:W2:Y:S03]  /*10600*/  SYNCS.PHASECHK.TRANS64.TRYWAIT P0, [R0+URZ], R229 ;  /* 0x000000e5000075a7 */ /* 0x0002a6000800017f */
[----:B--2---:R-:W-:Y:S05]  /*10610*/  @!P0 NANOSLEEP.SYNCS 0x989680 ;  /* 0x009896800000895d */ /* 0x004fea0003900000 */
[----:B------:R1:W2:Y:S02]  /*10620*/  @!P0 SYNCS.PHASECHK.TRANS64 P0, [R0+URZ], R229 ;  /* 0x000000e5000085a7 */ /* 0x0002a4000800007f */
[----:B-1----:R1:W5:Y:S02]  /*10630*/  LDL.LU R0, [R1+0x88] ;  /* 0x0000880001007983 */ /* 0x0023640000300800 */
[----:B-12---:R-:W-:Y:S05]  /*10640*/  @!P0 BRA `(.L_x_24) ;  /* 0xfffffffc00e48947 */ /* 0x006fea000383ffff */
[----:B------:R-:W-:Y:S05]  /*10650*/  BRA `(.L_x_23) ;  /* 0xffffff2800287947 */ /* 0x000fea000383ffff */
.L_x_299:
[----:B------:R-:W-:Y:S01]  /*10660*/  BSSY B1, `(.L_x_324) ;  /* 0x0000006000017945 */ /* 0x000fe20003800000 */
[----:B------:R-:W-:-:S07]  /*10670*/  IMAD.MOV.U32 R2, RZ, RZ, -0x1 ;  /* 0xffffffffff027424 */ /* 0x000fce00078e00ff */
[----:B------:R-:W-:Y:S05]  /*10680*/  WARPSYNC.COLLECTIVE R2, `(.L_x_325) ;  /* 0x00000000020c7348 */ /* 0x000fea0003c00000 */
[----:B------:R-:W-:Y:S02]  /*10690*/  ELECT P1, UR62, PT ;  /* 0x00000000003e782f */ /* 0x000fe40003820000 */
[----:B------:R-:W-:Y:S01]  /*106a0*/  MOV R2, UR62 ;  /* 0x0000003e00027c02 */ /* 0x000fe20008000f00 */
[----:B------:R-:W-:Y:S10]  /*106b0*/  ENDCOLLECTIVE ;  /* 0x000000000000791b */ /* 0x000ff40003800000 */
.L_x_325:
[----:B------:R-:W-:Y:S05]  /*106c0*/  BSYNC B1 ;  /* 0x0000000000017941 */ /* 0x000fea0003800000 */
.L_x_324:
[----:B------:R-:W-:Y:S05]  /*106d0*/  BRA `(.L_x_326) ;  /* 0xffffffec00687947 */ /* 0x000fea000383ffff */
.L_x_302:
[----:B-1----:R1:W2:Y:S02]  /*106e0*/  SYNCS.PHASECHK.TRANS64.TRYWAIT P1, [R13+URZ+0x48], R4 ;  /* 0x000048040d0075a7 */ /* 0x0022a4000802017f */
[----:B--2---:R-:W-:Y:S05]  /*106f0*/  @!P1 NANOSLEEP.SYNCS 0x989680 ;  /* 0x009896800000995d */ /* 0x004fea0003900000 */
[----:B------:R-:W2:Y:S02]  /*10700*/  @!P1 SYNCS.PHASECHK.TRANS64 P1, [R13+URZ+0x48], R4 ;  /* 0x000048040d0095a7 */ /* 0x000ea4000802007f */
[----:B--2---:R-:W-:Y:S05]  /*10710*/  @!P1 BRA `(.L_x_302) ;  /* 0xfffffffc00f09947 */ /* 0x004fea000383ffff */
[----:B------:R-:W-:Y:S05]  /*10720*/  BRA `(.L_x_327) ;  /* 0xffffffec009c7947 */ /* 0x000fea000383ffff */
.L_x_311:
[----:B------:R-:W-:Y:S01]  /*10730*/  BSSY B0, `(.L_x_328) ;  /* 0x0000006000007945 */ /* 0x000fe20003800000 */
[----:B------:R-:W-:-:S07]  /*10740*/  IMAD.MOV.U32 R2, RZ, RZ, -0x1 ;  /* 0xffffffffff027424 */ /* 0x000fce00078e00ff */
[----:B------:R-:W-:Y:S05]  /*10750*/  WARPSYNC.COLLECTIVE R2, `(.L_x_329) ;  /* 0x00000000020c7348 */ /* 0x000fea0003c00000 */
[----:B------:R-:W-:Y:S02]  /*10760*/  ELECT P1, UR62, PT ;  /* 0x00000000003e782f */ /* 0x000fe40003820000 */
[----:B------:R-:W-:Y:S01]  /*10770*/  MOV R2, UR62 ;  /* 0x0000003e00027c02 */ /* 0x000fe20008000f00 */
[----:B------:R-:W-:Y:S10]  /*10780*/  ENDCOLLECTIVE ;  /* 0x000000000000791b */ /* 0x000ff40003800000 */
.L_x_329:
[----:B------:R-:W-:Y:S05]  /*10790*/  BSYNC B0 ;  /* 0x0000000000007941 */ /* 0x000fea0003800000 */
.L_x_328:
[----:B------:R-:W-:Y:S01]  /*107a0*/  PLOP3.LUT P0, PT, P1, PT, PT, 0x80, 0x0 ;  /* 0x000000000000781c */ /* 0x000fe20000f0f070 */
[----:B------:R-:W-:-:S12]  /*107b0*/  BRA `(.L_x_330) ;  /* 0xfffffff800047947 */ /* 0x000fd8000383ffff */
.L_x_315:
[----:B0-----:R0:W1:Y:S02]  /*107c0*/  SYNCS.PHASECHK.TRANS64.TRYWAIT P0, [R7+URZ], R2 ;  /* 0x00000002070075a7 */ /* 0x001064000800017f */
[----:B-1----:R-:W-:Y:S05]  /*107d0*/  @!P0 NANOSLEEP.SYNCS 0x989680 ;  /* 0x009896800000895d */ /* 0x002fea0003900000 */
[----:B------:R-:W1:Y:S02]  /*107e0*/  @!P0 SYNCS.PHASECHK.TRANS64 P0, [R7+URZ], R2 ;  /* 0x00000002070085a7 */ /* 0x000e64000800007f */
[----:B-1----:R-:W-:Y:S05]  /*107f0*/  @!P0 BRA `(.L_x_315) ;  /* 0xfffffffc00f08947 */ /* 0x002fea000383ffff */
[----:B------:R-:W-:Y:S05]  /*10800*/  BRA `(.L_x_331) ;  /* 0xfffffff800487947 */ /* 0x000fea000383ffff */
.L_x_316:
[----:B0-----:R0:W1:Y:S02]  /*10810*/  SYNCS.PHASECHK.TRANS64.TRYWAIT P0, [R9+URZ], R4 ;  /* 0x00000004090075a7 */ /* 0x001064000800017f */
[----:B-1----:R-:W-:Y:S05]  /*10820*/  @!P0 NANOSLEEP.SYNCS 0x989680 ;  /* 0x009896800000895d */ /* 0x002fea0003900000 */
[----:B------:R-:W1:Y:S02]  /*10830*/  @!P0 SYNCS.PHASECHK.TRANS64 P0, [R9+URZ], R4 ;  /* 0x00000004090085a7 */ /* 0x000e64000800007f */
[----:B-1----:R-:W-:Y:S05]  /*10840*/  @!P0 BRA `(.L_x_316) ;  /* 0xfffffffc00f08947 */ /* 0x002fea000383ffff */
[----:B------:R-:W-:Y:S05]  /*10850*/  BRA `(.L_x_332) ;  /* 0xfffffff800587947 */ /* 0x000fea000383ffff */
.L_x_317:
[----:B0-----:R0:W1:Y:S02]  /*10860*/  SYNCS.PHASECHK.TRANS64.TRYWAIT P0, [R6+URZ], R5 ;  /* 0x00000005060075a7 */ /* 0x001064000800017f */
[----:B-1----:R-:W-:Y:S05]  /*10870*/  @!P0 NANOSLEEP.SYNCS 0x989680 ;  /* 0x009896800000895d */ /* 0x002fea0003900000 */
[----:B------:R-:W1:Y:S02]  /*10880*/  @!P0 SYNCS.PHASECHK.TRANS64 P0, [R6+URZ], R5 ;  /* 0x00000005060085a7 */ /* 0x000e64000800007f */
[----:B-1----:R-:W-:Y:S05]  /*10890*/  @!P0 BRA `(.L_x_317) ;  /* 0xfffffffc00f08947 */ /* 0x002fea000383ffff */
[----:B------:R-:W-:Y:S05]  /*108a0*/  BRA `(.L_x_333) ;  /* 0xfffffff800687947 */ /* 0x000fea000383ffff */
.L_x_318:
[----:B0-----:R0:W1:Y:S02]  /*108b0*/  SYNCS.PHASECHK.TRANS64.TRYWAIT P0, [R9+URZ], R4 ;  /* 0x00000004090075a7 */ /* 0x001064000800017f */
[----:B-1----:R-:W-:Y:S05]  /*108c0*/  @!P0 NANOSLEEP.SYNCS 0x989680 ;  /* 0x009896800000895d */ /* 0x002fea0003900000 */
[----:B------:R-:W1:Y:S02]  /*108d0*/  @!P0 SYNCS.PHASECHK.TRANS64 P0, [R9+URZ], R4 ;  /* 0x00000004090085a7 */ /* 0x000e64000800007f */
[----:B-1----:R-:W-:Y:S05]  /*108e0*/  @!P0 BRA `(.L_x_318) ;  /* 0xfffffffc00f08947 */ /* 0x002fea000383ffff */
[----:B------:R-:W-:Y:S05]  /*108f0*/  BRA `(.L_x_334) ;  /* 0xfffffff800787947 */ /* 0x000fea000383ffff */
.L_x_319:
[----:B0-----:R0:W1:Y:S02]  /*10900*/  SYNCS.PHASECHK.TRANS64.TRYWAIT P0, [R6+URZ], R5 ;  /* 0x00000005060075a7 */ /* 0x001064000800017f */
[----:B-1----:R-:W-:Y:S05]  /*10910*/  @!P0 NANOSLEEP.SYNCS 0x989680 ;  /* 0x009896800000895d */ /* 0x002fea0003900000 */
[----:B------:R-:W1:Y:S02]  /*10920*/  @!P0 SYNCS.PHASECHK.TRANS64 P0, [R6+URZ], R5 ;  /* 0x00000005060085a7 */ /* 0x000e64000800007f */
[----:B-1----:R-:W-:Y:S05]  /*10930*/  @!P0 BRA `(.L_x_319) ;  /* 0xfffffffc00f08947 */ /* 0x002fea000383ffff */
[----:B------:R-:W-:Y:S05]  /*10940*/  BRA `(.L_x_335) ;  /* 0xfffffff800887947 */ /* 0x000fea000383ffff */
.L_x_320:
[----:B0-----:R0:W1:Y:S02]  /*10950*/  SYNCS.PHASECHK.TRANS64.TRYWAIT P0, [R9+URZ], R4 ;  /* 0x00000004090075a7 */ /* 0x001064000800017f */
[----:B-1----:R-:W-:Y:S05]  /*10960*/  @!P0 NANOSLEEP.SYNCS 0x989680 ;  /* 0x009896800000895d */ /* 0x002fea0003900000 */
[----:B------:R-:W1:Y:S02]  /*10970*/  @!P0 SYNCS.PHASECHK.TRANS64 P0, [R9+URZ], R4 ;  /* 0x00000004090085a7 */ /* 0x000e64000800007f */
[----:B-1----:R-:W-:Y:S05]  /*10980*/  @!P0 BRA `(.L_x_320) ;  /* 0xfffffffc00f08947 */ /* 0x002fea000383ffff */
[----:B------:R-:W-:Y:S05]  /*10990*/  BRA `(.L_x_336) ;  /* 0xfffffff800987947 */ /* 0x000fea000383ffff */
.L_x_321:
[----:B0-----:R0:W1:Y:S02]  /*109a0*/  SYNCS.PHASECHK.TRANS64.TRYWAIT P0, [R6+URZ], R5 ;  /* 0x00000005060075a7 */ /* 0x001064000800017f */
[----:B-1----:R-:W-:Y:S05]  /*109b0*/  @!P0 NANOSLEEP.SYNCS 0x989680 ;  /* 0x009896800000895d */ /* 0x002fea0003900000 */
[----:B------:R-:W1:Y:S02]  /*109c0*/  @!P0 SYNCS.PHASECHK.TRANS64 P0, [R6+URZ], R5 ;  /* 0x00000005060085a7 */ /* 0x000e64000800007f */
[----:B-1----:R-:W-:Y:S05]  /*109d0*/  @!P0 BRA `(.L_x_321) ;  /* 0xfffffffc00f08947 */ /* 0x002fea000383ffff */
[----:B------:R-:W-:Y:S05]  /*109e0*/  BRA `(.L_x_337) ;  /* 0xfffffff800a87947 */ /* 0x000fea000383ffff */
.L_x_322:
[----:B-1----:R1:W2:Y:S02]  /*109f0*/  SYNCS.PHASECHK.TRANS64.TRYWAIT P0, [R9+URZ], R4 ;  /* 0x00000004090075a7 */ /* 0x0022a4000800017f */
[----:B--2---:R-:W-:Y:S05]  /*10a00*/  @!P0 NANOSLEEP.SYNCS 0x989680 ;  /* 0x009896800000895d */ /* 0x004fea0003900000 */
[----:B------:R-:W2:Y:S02]  /*10a10*/  @!P0 SYNCS.PHASECHK.TRANS64 P0, [R9+URZ], R4 ;  /* 0x00000004090085a7 */ /* 0x000ea4000800007f */
[----:B--2---:R-:W-:Y:S05]  /*10a20*/  @!P0 BRA `(.L_x_322) ;  /* 0xfffffffc00f08947 */ /* 0x004fea000383ffff */
[----:B------:R-:W-:Y:S05]  /*10a30*/  BRA `(.L_x_338) ;  /* 0xfffffff800b07947 */ /* 0x000fea000383ffff */
.L_x_339:
[----:B------:R-:W-:-:S00]  /*10a40*/  BRA `(.L_x_339) ;  /* 0xfffffffc00fc7947 */ /* 0x000fc0000383ffff */
[----:B------:R-:W-:-:S00]  /*10a50*/  NOP ;  /* 0x0000000000007918 */ /* 0x000fc00000000000 */
        /* <DEDUP_REMOVED lines=10> */
.L_x_340:


//--------------------- .nv.shared._ZN7cutlass13device_kernelINS_4gemm6kernel13GemmUniversalIN4cute5tupleIJiiiiEEENS1_10collective13CollectiveMmaINS1_37MainloopSm90TmaGmmaWarpSpecializedFP8ILi9ENS5_IJNS4_1CILi1EEESB_SB_EEENS1_35KernelTmaWarpSpecializedCooperativeEEENS5_IJNSA_ILi256EEENSA_ILi128EEENSA_ILi64EEEEEENS_12float_e4m3_tENS5_IJlSB_lEEENS_12float_e5m2_tESK_NS4_8TiledMMAINS4_8MMA_AtomIJNS4_4SM904GMMA31MMA_64x128x32_F32E4M3E5M2_SS_TNILNSP_7ScaleInE1ELSR_1EEEEEENS4_6LayoutINS5_IJNSA_ILi2EEESB_SB_EEENS5_IJSB_NSA_ILi0EEESX_EEEEENS5_IJNS4_10UnderscoreES10_S10_EEEEENS4_13SM90_TMA_LOADENS4_14ComposedLayoutINS4_7SwizzleILi2ELi4ELi3EEENS4_18smem_ptr_flag_bitsILi8EEENSU_INS5_IJNSA_ILi8EEESH_EEENS5_IJSH_SB_EEEEEEEvNS4_8identityES13_S1D_vS1E_EENS_8epilogue10collective6detail29Sm90TmaWarpSpecializedAdapterINS1H_15DefaultEpilogueISJ_SK_SK_NS1G_6thread17LinearCombinationISJ_Li1EffLNS1L_9ScaleType4KindE0ELNS_15FloatRoundStyleE2ESJ_EENS1_15EpilogueDefaultEEEEEvvEEEEvNT_6ParamsE --------------------------
	.section	.nv.shared._ZN7cutlass13device_kernelINS_4gemm6kernel13GemmUniversalIN4cute5tupleIJiiiiEEENS1_10collective13CollectiveMmaINS1_37MainloopSm90TmaGmmaWarpSpecializedFP8ILi9ENS5_IJNS4_1CILi1EEESB_SB_EEENS1_35KernelTmaWarpSpecializedCooperativeEEENS5_IJNSA_ILi256EEENSA_ILi128EEENSA_ILi64EEEEEENS_12float_e4m3_tENS5_IJlSB_lEEENS_12float_e5m2_tESK_NS4_8TiledMMAINS4_8MMA_AtomIJNS4_4SM904GMMA31MMA_64x128x32_F32E4M3E5M2_SS_TNILNSP_7ScaleInE1ELSR_1EEEEEENS4_6LayoutINS5_IJNSA_ILi2EEESB_SB_EEENS5_IJSB_NSA_ILi0EEESX_EEEEENS5_IJNS4_10UnderscoreES10_S10_EEEEENS4_13SM90_TMA_LOADENS4_14ComposedLayoutINS4_7SwizzleILi2ELi4ELi3EEENS4_18smem_ptr_flag_bitsILi8EEENSU_INS5_IJNSA_ILi8EEESH_EEENS5_IJSH_SB_EEEEEEEvNS4_8identityES13_S1D_vS1E_EENS_8epilogue10collective6detail29Sm90TmaWarpSpecializedAdapterINS1H_15DefaultEpilogueISJ_SK_SK_NS1G_6thread17LinearCombinationISJ_Li1EffLNS1L_9ScaleType4KindE0ELNS_15FloatRoundStyleE2ESJ_EENS1_15EpilogueDefaultEEEEEvvEEEEvNT_6ParamsE,"aw",@nobits
	.sectionflags	@""
	.align	16
	.zero		1024


//--------------------- .nv.shared.reserved.0     --------------------------
	.section	.nv.shared.reserved.0,"aw",@nobits
	.weak		__nv_reservedSMEM_offset_0_alias
	.size		__nv_reservedSMEM_offset_0_alias, 0, 0
	.other		__nv_reservedSMEM_offset_0_alias,@"STO_CUDA_RESERVED_SHARED STV_DEFAULT"
__nv_reservedSMEM_offset_0_alias:
	.zero		0


//--------------------- .nv.global                --------------------------
	.section	.nv.global,"aw",@nobits
.nv.global:
	.type		_ZN40_INTERNAL_127b2ffb_4_k_cu_4fe53ecf_318974cute1_E,@object
	.size		_ZN40_INTERNAL_127b2ffb_4_k_cu_4fe53ecf_318974cute1_E,(_ZN40_INTERNAL_127b2ffb_4_k_cu_4fe53ecf_318974cuda3std3__45__cpo6cbeginE - _ZN40_INTERNAL_127b2ffb_4_k_cu_4fe53ecf_318974cute1_E)
_ZN40_INTERNAL_127b2ffb_4_k_cu_4fe53ecf_318974cute1_E:
	.zero		1
	.type		_ZN40_INTERNAL_127b2ffb_4_k_cu_4fe53ecf_318974cuda3std3__45__cpo6cbeginE,@object
	.size		_ZN40_INTERNAL_127b2ffb_4_k_cu_4fe53ecf_318974cuda3std3__45__cpo6cbeginE,(_ZN40_INTERNAL_127b2ffb_4_k_cu_4fe53ecf_318974cuda3std3__48in_placeE - _ZN40_INTERNAL_127b2ffb_4_k_cu_4fe53ecf_318974cuda3std3__45__cpo6cbeginE)
_ZN40_INTERNAL_127b2ffb_4_k_cu_4fe53ecf_318974cuda3std3__45__cpo6cbeginE:
	.zero		1
	.type		_ZN40_INTERNAL_127b2ffb_4_k_cu_4fe53ecf_318974cuda3std3__48in_placeE,@object
	.size		_ZN40_INTERNAL_127b2ffb_4_k_cu_4fe53ecf_318974cuda3std3__48in_placeE,(_ZN40_INTERNAL_127b2ffb_4_k_cu_4fe53ecf_318974cuda3std6ranges3__45__cpo9iter_moveE - _ZN40_INTERNAL_127b2ffb_4_k_cu_4fe53ecf_318974cuda3std3__48in_placeE)
_ZN40_INTERNAL_127b2ffb_4_k_cu_4fe53ecf_318974cuda3std3__48in_placeE:
	.zero		1
	.type		_ZN40_INTERNAL_127b2ffb_4_k_cu_4fe53ecf_318974cuda3std6ranges3__45__cpo9iter_moveE,@object
	.size		_ZN40_INTERNAL_127b2ffb_4_k_cu_4fe53ecf_318974cuda3std6ranges3__45__cpo9iter_moveE,(_ZN40_INTERNAL_127b2ffb_4_k_cu_4fe53ecf_318974cuda3std3__45__cpo5beginE - _ZN40_INTERNAL_127b2ffb_4_k_cu_4fe53ecf_318974cuda3std6ranges3__45__cpo9iter_moveE)
_ZN40_INTERNAL_127b2ffb_4_k_cu_4fe53ecf_318974cuda3std6ranges3__45__cpo9iter_moveE:
	.zero		1
	.type		_ZN40_INTERNAL_127b2ffb_4_k_cu_4fe53ecf_318974cuda3std3__45__cpo5beginE,@object
	.size		_ZN40_INTERNAL_127b2ffb_4_k_cu_4fe53ecf_318974cuda3std3__45__cpo5beginE,(_ZN40_INTERNAL_127b2ffb_4_k_cu_4fe53ecf_318974cuda3std3__442_GLOBAL__N__127b2ffb_4_k_cu_4fe53ecf_318976ignoreE - _ZN40_INTERNAL_127b2ffb_4_k_cu_4fe53ecf_318974cuda3std3__45__cpo5beginE)
_ZN40_INTERNAL_127b2ffb_4_k_cu_4fe53ecf_318974cuda3std3__45__cpo5beginE:
	.zero		1
	.type		_ZN40_INTERNAL_127b2ffb_4_k_cu_4fe53ecf_318974cuda3std3__442_GLOBAL__N__127b2ffb_4_k_cu_4fe53ecf_318976ignoreE,@object
	.size		_ZN40_INTERNAL_127b2ffb_4_k_cu_4fe53ecf_318974cuda3std3__442_GLOBAL__N__127b2ffb_4_k_cu_4fe53ecf_318976ignoreE,(_ZN40_INTERNAL_127b2ffb_4_k_cu_4fe53ecf_318974cute7productE - _ZN40_INTERNAL_127b2ffb_4_k_cu_4fe53ecf_318974cuda3std3__442_GLOBAL__N__127b2ffb_4_k_cu_4fe53ecf_318976ignoreE)
_ZN40_INTERNAL_127b2ffb_4_k_cu_4fe53ecf_318974cuda3std3__442_GLOBAL__N__127b2ffb_4_k_cu_4fe53ecf_318976ignoreE:
	.zero		1
	.type		_ZN40_INTERNAL_127b2ffb_4_k_cu_4fe53ecf_318974cute7productE,@object
	.size		_ZN40_INTERNAL_127b2ffb_4_k_cu_4fe53ecf_318974cute7productE,(_ZN40_INTERNAL_127b2ffb_4_k_cu_4fe53ecf_318974cuda3std3__45__cpo3endE - _ZN40_INTERNAL_127b2ffb_4_k_cu_4fe53ecf_318974cute7productE)
_ZN40_INTERNAL_127b2ffb_4_k_cu_4fe53ecf_318974cute7productE:
	.zero		1
	.type		_ZN40_INTERNAL_127b2ffb_4_k_cu_4fe53ecf_318974cuda3std3__45__cpo3endE,@object
	.size		_ZN40_INTERNAL_127b2ffb_4_k_cu_4fe53ecf_318974cuda3std3__45__cpo3endE,(_ZN40_INTERNAL_127b2ffb_4_k_cu_4fe53ecf_318974cuda3std3__419piecewise_constructE - _ZN40_INTERNAL_127b2ffb_4_k_cu_4fe53ecf_318974cuda3std3__45__cpo3endE)
_ZN40_INTERNAL_127b2ffb_4_k_cu_4fe53ecf_318974cuda3std3__45__cpo3endE:
	.zero		1
	.type		_ZN40_INTERNAL_127b2ffb_4_k_cu_4fe53ecf_318974cuda3std3__419piecewise_constructE,@object
	.size		_ZN40_INTERNAL_127b2ffb_4_k_cu_4fe53ecf_318974cuda3std3__419piecewise_constructE,(_ZN40_INTERNAL_127b2ffb_4_k_cu_4fe53ecf_318974cuda3std3__45__cpo4cendE - _ZN40_INTERNAL_127b2ffb_4_k_cu_4fe53ecf_318974cuda3std3__419piecewise_constructE)
_ZN40_INTERNAL_127b2ffb_4_k_cu_4fe53ecf_318974cuda3std3__419piecewise_constructE:
	.zero		1
	.type		_ZN40_INTERNAL_127b2ffb_4_k_cu_4fe53ecf_318974cuda3std3__45__cpo4cendE,@object
	.size		_ZN40_INTERNAL_127b2ffb_4_k_cu_4fe53ecf_318974cuda3std3__45__cpo4cendE,(_ZN40_INTERNAL_127b2ffb_4_k_cu_4fe53ecf_318974cuda3std6ranges3__45__cpo4swapE - _ZN40_INTERNAL_127b2ffb_4_k_cu_4fe53ecf_318974cuda3std3__45__cpo4cendE)
_ZN40_INTERNAL_127b2ffb_4_k_cu_4fe53ecf_318974cuda3std3__45__cpo4cendE:
	.zero		1
	.type		_ZN40_INTERNAL_127b2ffb_4_k_cu_4fe53ecf_318974cuda3std6ranges3__45__cpo4swapE,@object
	.size		_ZN40_INTERNAL_127b2ffb_4_k_cu_4fe53ecf_318974cuda3std6ranges3__45__cpo4swapE,(.L_7 - _ZN40_INTERNAL_127b2ffb_4_k_cu_4fe53ecf_318974cuda3std6ranges3__45__cpo4swapE)
_ZN40_INTERNAL_127b2ffb_4_k_cu_4fe53ecf_318974cuda3std6ranges3__45__cpo4swapE:
	.zero		1
.L_7:


//--------------------- .nv.constant0._ZN7cutlass13device_kernelINS_4gemm6kernel13GemmUniversalIN4cute5tupleIJiiiiEEENS1_10collective13CollectiveMmaINS1_37MainloopSm90TmaGmmaWarpSpecializedFP8ILi9ENS5_IJNS4_1CILi1EEESB_SB_EEENS1_35KernelTmaWarpSpecializedCooperativeEEENS5_IJNSA_ILi256EEENSA_ILi128EEENSA_ILi64EEEEEENS_12float_e4m3_tENS5_IJlSB_lEEENS_12float_e5m2_tESK_NS4_8TiledMMAINS4_8MMA_AtomIJNS4_4SM904GMMA31MMA_64x128x32_F32E4M3E5M2_SS_TNILNSP_7ScaleInE1ELSR_1EEEEEENS4_6LayoutINS5_IJNSA_ILi2EEESB_SB_EEENS5_IJSB_NSA_ILi0EEESX_EEEEENS5_IJNS4_10UnderscoreES10_S10_EEEEENS4_13SM90_TMA_LOADENS4_14ComposedLayoutINS4_7SwizzleILi2ELi4ELi3EEENS4_18smem_ptr_flag_bitsILi8EEENSU_INS5_IJNSA_ILi8EEESH_EEENS5_IJSH_SB_EEEEEEEvNS4_8identityES13_S1D_vS1E_EENS_8epilogue10collective6detail29Sm90TmaWarpSpecializedAdapterINS1H_15DefaultEpilogueISJ_SK_SK_NS1G_6thread17LinearCombinationISJ_Li1EffLNS1L_9ScaleType4KindE0ELNS_15FloatRoundStyleE2ESJ_EENS1_15EpilogueDefaultEEEEEvvEEEEvNT_6ParamsE --------------------------
	.section	.nv.constant0._ZN7cutlass13device_kernelINS_4gemm6kernel13GemmUniversalIN4cute5tupleIJiiiiEEENS1_10collective13CollectiveMmaINS1_37MainloopSm90TmaGmmaWarpSpecializedFP8ILi9ENS5_IJNS4_1CILi1EEESB_SB_EEENS1_35KernelTmaWarpSpecializedCooperativeEEENS5_IJNSA_ILi256EEENSA_ILi128EEENSA_ILi64EEEEEENS_12float_e4m3_tENS5_IJlSB_lEEENS_12float_e5m2_tESK_NS4_8TiledMMAINS4_8MMA_AtomIJNS4_4SM904GMMA31MMA_64x128x32_F32E4M3E5M2_SS_TNILNSP_7ScaleInE1ELSR_1EEEEEENS4_6LayoutINS5_IJNSA_ILi2EEESB_SB_EEENS5_IJSB_NSA_ILi0EEESX_EEEEENS5_IJNS4_10UnderscoreES10_S10_EEEEENS4_13SM90_TMA_LOADENS4_14ComposedLayoutINS4_7SwizzleILi2ELi4ELi3EEENS4_18smem_ptr_flag_bitsILi8EEENSU_INS5_IJNSA_ILi8EEESH_EEENS5_IJSH_SB_EEEEEEEvNS4_8identityES13_S1D_vS1E_EENS_8epilogue10collective6detail29Sm90TmaWarpSpecializedAdapterINS1H_15DefaultEpilogueISJ_SK_SK_NS1G_6thread17LinearCombinationISJ_Li1EffLNS1L_9ScaleType4KindE0ELNS_15FloatRoundStyleE2ESJ_EENS1_15EpilogueDefaultEEEEEvvEEEEvNT_6ParamsE,"a",@progbits
	.sectionflags	@""
	.align	4
.nv.constant0._ZN7cutlass13device_kernelINS_4gemm6kernel13GemmUniversalIN4cute5tupleIJiiiiEEENS1_10collective13CollectiveMmaINS1_37MainloopSm90TmaGmmaWarpSpecializedFP8ILi9ENS5_IJNS4_1CILi1EEESB_SB_EEENS1_35KernelTmaWarpSpecializedCooperativeEEENS5_IJNSA_ILi256EEENSA_ILi128EEENSA_ILi64EEEEEENS_12float_e4m3_tENS5_IJlSB_lEEENS_12float_e5m2_tESK_NS4_8TiledMMAINS4_8MMA_AtomIJNS4_4SM904GMMA31MMA_64x128x32_F32E4M3E5M2_SS_TNILNSP_7ScaleInE1ELSR_1EEEEEENS4_6LayoutINS5_IJNSA_ILi2EEESB_SB_EEENS5_IJSB_NSA_ILi0EEESX_EEEEENS5_IJNS4_10UnderscoreES10_S10_EEEEENS4_13SM90_TMA_LOADENS4_14ComposedLayoutINS4_7SwizzleILi2ELi4ELi3EEENS4_18smem_ptr_flag_bitsILi8EEENSU_INS5_IJNSA_ILi8EEESH_EEENS5_IJSH_SB_EEEEEEEvNS4_8identityES13_S1D_vS1E_EENS_8epilogue10collective6detail29Sm90TmaWarpSpecializedAdapterINS1H_15DefaultEpilogueISJ_SK_SK_NS1G_6thread17LinearCombinationISJ_Li1EffLNS1L_9ScaleType4KindE0ELNS_15FloatRoundStyleE2ESJ_EENS1_15EpilogueDefaultEEEEEvvEEEEvNT_6ParamsE:
	.zero		1664


//--------------------- SYMBOLS --------------------------

	.type		.nv.reservedSmem.offset0,@object
	.size		.nv.reservedSmem.offset0,0x4
